	.target	sm_100a

	.elftype	@"ET_EXEC"


//--------------------- .note.nv.tkinfo           --------------------------
	.section	.note.nv.tkinfo,"",@"SHT_NOTE"
	.sectionflags	@"SHF_NOTE_NV_TKINFO"
	.tkinfo
        /*0018*/ 	.word	0x00000002
        /*0030*/ 	.string	""
        /*0030*/ 	.string	"ptxas"
        /*0030*/ 	.string	"Cuda compilation tools, release 13.0, V13.0.88"
        /*0030*/ 	.string	"Build cuda_13.0.r13.0/compiler.36424714_0"
        /*0030*/ 	.string	"-arch sm_100a -m 64 "



//--------------------- .note.nv.cuinfo           --------------------------
	.section	.note.nv.cuinfo,"",@"SHT_NOTE"
	.sectionflags	@"SHF_NOTE_NV_CUINFO"
        /*0018*/ 	.short	0x0002
        /*001a*/ 	.short	0x0064
        /*001c*/ 	.short	0x0082
	.zero		2


//--------------------- .nv.info                  --------------------------
	.section	.nv.info,"",@"SHT_CUDA_INFO"
	.align	4


	//----- nvinfo : EIATTR_REGCOUNT
	.align		4
        /*0000*/ 	.byte	0x04, 0x2f
        /*0002*/ 	.short	(.L_19 - .L_18)
	.align		4
.L_18:
        /*0004*/ 	.word	index@(_ZN7cutlass13device_kernelINS_4gemm6kernel13GemmUniversalIN4cute5tupleIJiiiiEEENS1_10collective13CollectiveMmaINS1_35MainloopSm100TmaUmmaWarpSpecializedILi4ELi2ELi4ENS5_IJNS4_1CILi2EEENSA_ILi1EEESC_EEEEENS5_IJNSA_ILi128EEENSA_ILi256EEENSA_ILi32EEEEEENS_10bfloat16_tENS5_IJlSC_lEEESJ_SK_NS4_8TiledMMAINS4_8MMA_AtomIJNS4_26SM100_MMA_F16BF16_2x1SM_SSISJ_SJ_fLi128ELi256ELNS4_4UMMA5MajorE0ELSP_0ELNSO_7ScaleInE0ELSQ_0EEEEEENS4_6LayoutINS5_IJSC_SC_SC_EEENS5_IJNSA_ILi0EEESV_SV_EEEEENS5_IJNS4_10UnderscoreESY_SY_EEEEENS4_18SM100_TMA_2SM_LOADENS4_14ComposedLayoutINS4_7SwizzleILi2ELi4ELi3EEENS4_18smem_ptr_flag_bitsILi16EEENST_INS5_IJNSA_ILi8EEESH_EEENS5_IJSH_SC_EEEEEEEvNS4_8identityES11_S1B_vS1C_EENS_8epilogue10collective18CollectiveEpilogueINS1E_23Sm100TmaWarpSpecializedILi4ELi2ELi32ELb1ELb0EEEJNS5_IJNSA_ILi64EEESG_SH_EEENS5_IJNST_IS1J_SC_EENST_INS5_IJSH_SB_EEENS5_IJSC_SF_EEEEEEEESJ_SK_SJ_SK_NS1E_6fusion15FusionCallbacksIS1I_NS1Q_17LinearCombinationISJ_fSJ_fLNS_15FloatRoundStyleE2EEES1K_S1P_JEEENS4_5SM1004TMEM4LOAD26SM100_TMEM_LOAD_32dp32b32xENS4_13SM90_TMA_LOADES1B_NS4_39AutoVectorizingCopyWithAssumedAlignmentILi128EEENS4_14SM90_TMA_STOREES1B_S22_S22_EEEvvEEEEvNT_6ParamsE)
        /*0008*/ 	.word	0x00000073


	//----- nvinfo : EIATTR_FRAME_SIZE
	.align		4
.L_19:
        /*000c*/ 	.byte	0x04, 0x11
        /*000e*/ 	.short	(.L_21 - .L_20)
	.align		4
.L_20:
        /*0010*/ 	.word	index@($__internal_2_$__cuda_sm10x_tcgen05_guardrail_trap_unallocated_columns_being_dealloced)
        /*0014*/ 	.word	0x00000000


	//----- nvinfo : EIATTR_FRAME_SIZE
	.align		4
.L_21:
        /*0018*/ 	.byte	0x04, 0x11
        /*001a*/ 	.short	(.L_23 - .L_22)
	.align		4
.L_22:
        /*001c*/ 	.word	index@($__internal_1_$__cuda_sm10x_tcgen05_guardrail_trap_phase_invalid_during_alloc)
        /*0020*/ 	.word	0x00000000


	//----- nvinfo : EIATTR_FRAME_SIZE
	.align		4
.L_23:
        /*0024*/ 	.byte	0x04, 0x11
        /*0026*/ 	.short	(.L_25 - .L_24)
	.align		4
.L_24:
        /*0028*/ 	.word	index@($__internal_0_$__cuda_sm10x_tcgen05_guardrail_trap_col_being_dealloced_not_returned_by_alloc)
        /*002c*/ 	.word	0x00000000


	//----- nvinfo : EIATTR_FRAME_SIZE
	.align		4
.L_25:
        /*0030*/ 	.byte	0x04, 0x11
        /*0032*/ 	.short	(.L_27 - .L_26)
	.align		4
.L_26:
        /*0034*/ 	.word	index@(_ZN7cutlass13device_kernelINS_4gemm6kernel13GemmUniversalIN4cute5tupleIJiiiiEEENS1_10collective13CollectiveMmaINS1_35MainloopSm100TmaUmmaWarpSpecializedILi4ELi2ELi4ENS5_IJNS4_1CILi2EEENSA_ILi1EEESC_EEEEENS5_IJNSA_ILi128EEENSA_ILi256EEENSA_ILi32EEEEEENS_10bfloat16_tENS5_IJlSC_lEEESJ_SK_NS4_8TiledMMAINS4_8MMA_AtomIJNS4_26SM100_MMA_F16BF16_2x1SM_SSISJ_SJ_fLi128ELi256ELNS4_4UMMA5MajorE0ELSP_0ELNSO_7ScaleInE0ELSQ_0EEEEEENS4_6LayoutINS5_IJSC_SC_SC_EEENS5_IJNSA_ILi0EEESV_SV_EEEEENS5_IJNS4_10UnderscoreESY_SY_EEEEENS4_18SM100_TMA_2SM_LOADENS4_14ComposedLayoutINS4_7SwizzleILi2ELi4ELi3EEENS4_18smem_ptr_flag_bitsILi16EEENST_INS5_IJNSA_ILi8EEESH_EEENS5_IJSH_SC_EEEEEEEvNS4_8identityES11_S1B_vS1C_EENS_8epilogue10collective18CollectiveEpilogueINS1E_23Sm100TmaWarpSpecializedILi4ELi2ELi32ELb1ELb0EEEJNS5_IJNSA_ILi64EEESG_SH_EEENS5_IJNST_IS1J_SC_EENST_INS5_IJSH_SB_EEENS5_IJSC_SF_EEEEEEEESJ_SK_SJ_SK_NS1E_6fusion15FusionCallbacksIS1I_NS1Q_17LinearCombinationISJ_fSJ_fLNS_15FloatRoundStyleE2EEES1K_S1P_JEEENS4_5SM1004TMEM4LOAD26SM100_TMEM_LOAD_32dp32b32xENS4_13SM90_TMA_LOADES1B_NS4_39AutoVectorizingCopyWithAssumedAlignmentILi128EEENS4_14SM90_TMA_STOREES1B_S22_S22_EEEvvEEEEvNT_6ParamsE)
        /*0038*/ 	.word	0x00000000


	//----- nvinfo : EIATTR_MIN_STACK_SIZE
	.align		4
.L_27:
        /*003c*/ 	.byte	0x04, 0x12
        /*003e*/ 	.short	(.L_29 - .L_28)
	.align		4
.L_28:
        /*0040*/ 	.word	index@(_ZN7cutlass13device_kernelINS_4gemm6kernel13GemmUniversalIN4cute5tupleIJiiiiEEENS1_10collective13CollectiveMmaINS1_35MainloopSm100TmaUmmaWarpSpecializedILi4ELi2ELi4ENS5_IJNS4_1CILi2EEENSA_ILi1EEESC_EEEEENS5_IJNSA_ILi128EEENSA_ILi256EEENSA_ILi32EEEEEENS_10bfloat16_tENS5_IJlSC_lEEESJ_SK_NS4_8TiledMMAINS4_8MMA_AtomIJNS4_26SM100_MMA_F16BF16_2x1SM_SSISJ_SJ_fLi128ELi256ELNS4_4UMMA5MajorE0ELSP_0ELNSO_7ScaleInE0ELSQ_0EEEEEENS4_6LayoutINS5_IJSC_SC_SC_EEENS5_IJNSA_ILi0EEESV_SV_EEEEENS5_IJNS4_10UnderscoreESY_SY_EEEEENS4_18SM100_TMA_2SM_LOADENS4_14ComposedLayoutINS4_7SwizzleILi2ELi4ELi3EEENS4_18smem_ptr_flag_bitsILi16EEENST_INS5_IJNSA_ILi8EEESH_EEENS5_IJSH_SC_EEEEEEEvNS4_8identityES11_S1B_vS1C_EENS_8epilogue10collective18CollectiveEpilogueINS1E_23Sm100TmaWarpSpecializedILi4ELi2ELi32ELb1ELb0EEEJNS5_IJNSA_ILi64EEESG_SH_EEENS5_IJNST_IS1J_SC_EENST_INS5_IJSH_SB_EEENS5_IJSC_SF_EEEEEEEESJ_SK_SJ_SK_NS1E_6fusion15FusionCallbacksIS1I_NS1Q_17LinearCombinationISJ_fSJ_fLNS_15FloatRoundStyleE2EEES1K_S1P_JEEENS4_5SM1004TMEM4LOAD26SM100_TMEM_LOAD_32dp32b32xENS4_13SM90_TMA_LOADES1B_NS4_39AutoVectorizingCopyWithAssumedAlignmentILi128EEENS4_14SM90_TMA_STOREES1B_S22_S22_EEEvvEEEEvNT_6ParamsE)
        /*0044*/ 	.word	0x00000000
.L_29:


//--------------------- .nv.compat                --------------------------
	.section	.nv.compat,"",@"SHT_CUDA_COMPAT_INFO"
	.align	4
        /*0000*/ 	.byte	0x02, 0x09, 0x01, 0x00, 0x02, 0x02, 0x02, 0x00, 0x02, 0x05, 0x05, 0x00, 0x03, 0x07, 0x01, 0x01
        /*0010*/ 	.byte	0x02, 0x03, 0x01, 0x00, 0x02, 0x06, 0x01, 0x00, 0x04, 0x0b, 0x08, 0x00, 0x09, 0x00, 0x00, 0x00
        /*0020*/ 	.byte	0x00, 0x00, 0x00, 0x00


//--------------------- .nv.info._ZN7cutlass13device_kernelINS_4gemm6kernel13GemmUniversalIN4cute5tupleIJiiiiEEENS1_10collective13CollectiveMmaINS1_35MainloopSm100TmaUmmaWarpSpecializedILi4ELi2ELi4ENS5_IJNS4_1CILi2EEENSA_ILi1EEESC_EEEEENS5_IJNSA_ILi128EEENSA_ILi256EEENSA_ILi32EEEEEENS_10bfloat16_tENS5_IJlSC_lEEESJ_SK_NS4_8TiledMMAINS4_8MMA_AtomIJNS4_26SM100_MMA_F16BF16_2x1SM_SSISJ_SJ_fLi128ELi256ELNS4_4UMMA5MajorE0ELSP_0ELNSO_7ScaleInE0ELSQ_0EEEEEENS4_6LayoutINS5_IJSC_SC_SC_EEENS5_IJNSA_ILi0EEESV_SV_EEEEENS5_IJNS4_10UnderscoreESY_SY_EEEEENS4_18SM100_TMA_2SM_LOADENS4_14ComposedLayoutINS4_7SwizzleILi2ELi4ELi3EEENS4_18smem_ptr_flag_bitsILi16EEENST_INS5_IJNSA_ILi8EEESH_EEENS5_IJSH_SC_EEEEEEEvNS4_8identityES11_S1B_vS1C_EENS_8epilogue10collective18CollectiveEpilogueINS1E_23Sm100TmaWarpSpecializedILi4ELi2ELi32ELb1ELb0EEEJNS5_IJNSA_ILi64EEESG_SH_EEENS5_IJNST_IS1J_SC_EENST_INS5_IJSH_SB_EEENS5_IJSC_SF_EEEEEEEESJ_SK_SJ_SK_NS1E_6fusion15FusionCallbacksIS1I_NS1Q_17LinearCombinationISJ_fSJ_fLNS_15FloatRoundStyleE2EEES1K_S1P_JEEENS4_5SM1004TMEM4LOAD26SM100_TMEM_LOAD_32dp32b32xENS4_13SM90_TMA_LOADES1B_NS4_39AutoVectorizingCopyWithAssumedAlignmentILi128EEENS4_14SM90_TMA_STOREES1B_S22_S22_EEEvvEEEEvNT_6ParamsE --------------------------
	.section	.nv.info._ZN7cutlass13device_kernelINS_4gemm6kernel13GemmUniversalIN4cute5tupleIJiiiiEEENS1_10collective13CollectiveMmaINS1_35MainloopSm100TmaUmmaWarpSpecializedILi4ELi2ELi4ENS5_IJNS4_1CILi2EEENSA_ILi1EEESC_EEEEENS5_IJNSA_ILi128EEENSA_ILi256EEENSA_ILi32EEEEEENS_10bfloat16_tENS5_IJlSC_lEEESJ_SK_NS4_8TiledMMAINS4_8MMA_AtomIJNS4_26SM100_MMA_F16BF16_2x1SM_SSISJ_SJ_fLi128ELi256ELNS4_4UMMA5MajorE0ELSP_0ELNSO_7ScaleInE0ELSQ_0EEEEEENS4_6LayoutINS5_IJSC_SC_SC_EEENS5_IJNSA_ILi0EEESV_SV_EEEEENS5_IJNS4_10UnderscoreESY_SY_EEEEENS4_18SM100_TMA_2SM_LOADENS4_14ComposedLayoutINS4_7SwizzleILi2ELi4ELi3EEENS4_18smem_ptr_flag_bitsILi16EEENST_INS5_IJNSA_ILi8EEESH_EEENS5_IJSH_SC_EEEEEEEvNS4_8identityES11_S1B_vS1C_EENS_8epilogue10collective18CollectiveEpilogueINS1E_23Sm100TmaWarpSpecializedILi4ELi2ELi32ELb1ELb0EEEJNS5_IJNSA_ILi64EEESG_SH_EEENS5_IJNST_IS1J_SC_EENST_INS5_IJSH_SB_EEENS5_IJSC_SF_EEEEEEEESJ_SK_SJ_SK_NS1E_6fusion15FusionCallbacksIS1I_NS1Q_17LinearCombinationISJ_fSJ_fLNS_15FloatRoundStyleE2EEES1K_S1P_JEEENS4_5SM1004TMEM4LOAD26SM100_TMEM_LOAD_32dp32b32xENS4_13SM90_TMA_LOADES1B_NS4_39AutoVectorizingCopyWithAssumedAlignmentILi128EEENS4_14SM90_TMA_STOREES1B_S22_S22_EEEvvEEEEvNT_6ParamsE,"",@"SHT_CUDA_INFO"
	.sectionflags	@""
	.align	4


	//----- nvinfo : EIATTR_CUDA_API_VERSION
	.align		4
        /*0000*/ 	.byte	0x04, 0x37
        /*0002*/ 	.short	(.L_31 - .L_30)
.L_30:
        /*0004*/ 	.word	0x00000082


	//----- nvinfo : EIATTR_KPARAM_INFO
	.align		4
.L_31:
        /*0008*/ 	.byte	0x04, 0x17
        /*000a*/ 	.short	(.L_33 - .L_32)
.L_32:
        /*000c*/ 	.word	0x00000000
        /*0010*/ 	.short	0x0000
        /*0012*/ 	.short	0x0000
        /*0014*/ 	.byte	0x00, 0xf0, 0x01, 0x20


	//----- nvinfo : EIATTR_AT_ENTRY_FRAGMENTS
	.align		4
.L_33:
        /*0018*/ 	.byte	0x04, 0x4f
        /*001a*/ 	.short	(.L_35 - .L_34)


	//   ....[0]....
.L_34:
        /*001c*/ 	.word	0x00000007


	//----- nvinfo : EIATTR_RESERVED_SMEM_USED
	.align		4
.L_35:
        /*0020*/ 	.byte	0x01, 0x41
	.zero		2


	//----- nvinfo : EIATTR_SPARSE_MMA_MASK
	.align		4
        /*0024*/ 	.byte	0x03, 0x50
        /*0026*/ 	.short	0x0000


	//----- nvinfo : EIATTR_TCGEN05_2CTA_USED
	.align		4
        /*0028*/ 	.byte	0x01, 0x52
	.zero		2


	//----- nvinfo : EIATTR_MAXREG_COUNT
	.align		4
        /*002c*/ 	.byte	0x03, 0x1b
        /*002e*/ 	.short	0x00ff


	//----- nvinfo : EIATTR_NUM_BARRIERS
	.align		4
        /*0030*/ 	.byte	0x02, 0x4c
        /*0032*/ 	.byte	0x07
	.zero		1


	//----- nvinfo : EIATTR_EXTERNS
	.align		4
        /*0034*/ 	.byte	0x04, 0x0f
        /*0036*/ 	.short	(.L_37 - .L_36)


	//   ....[0]....
	.align		4
.L_36:
        /*0038*/ 	.word	index@(__assertfail)


	//----- nvinfo : EIATTR_MERCURY_ISA_VERSION
	.align		4
.L_37:
        /*003c*/ 	.byte	0x03, 0x5f
        /*003e*/ 	.short	0x0101


	//----- nvinfo : EIATTR_INT_WARP_WIDE_INSTR_OFFSETS
	.align		4
        /*0040*/ 	.byte	0x04, 0x31
        /*0042*/ 	.short	(.L_39 - .L_38)


	//   ....[0]....
.L_38:
        /*0044*/ 	.word	0x00000d10


	//   ....[1]....
        /*0048*/ 	.word	0x00000db0


	//   ....[2]....
        /*004c*/ 	.word	0x00002110


	//   ....[3]....
        /*0050*/ 	.word	0x00003f00


	//   ....[4]....
        /*0054*/ 	.word	0x00003f30


	//   ....[5]....
        /*0058*/ 	.word	0x00003f80


	//   ....[6]....
        /*005c*/ 	.word	0x000048a0


	//   ....[7]....
        /*0060*/ 	.word	0x000048c0


	//   ....[8]....
        /*0064*/ 	.word	0x000049a0


	//   ....[9]....
        /*0068*/ 	.word	0x00004a60


	//   ....[10]....
        /*006c*/ 	.word	0x00004a80


	//   ....[11]....
        /*0070*/ 	.word	0x00004b50


	//   ....[12]....
        /*0074*/ 	.word	0x00004c40


	//   ....[13]....
        /*0078*/ 	.word	0x00004c60


	//   ....[14]....
        /*007c*/ 	.word	0x00004d60


	//   ....[15]....
        /*0080*/ 	.word	0x00004f10


	//   ....[16]....
        /*0084*/ 	.word	0x00004f20


	//   ....[17]....
        /*0088*/ 	.word	0x000050b0


	//----- nvinfo : EIATTR_COOP_GROUP_MASK_REGIDS
	.align		4
.L_39:
        /*008c*/ 	.byte	0x04, 0x29
        /*008e*/ 	.short	(.L_41 - .L_40)


	//   ....[0]....
.L_40:
        /*0090*/ 	.word	0xffffffff


	//   ....[1]....
        /*0094*/ 	.word	0xffffffff


	//   ....[2]....
        /*0098*/ 	.word	0xffffffff


	//   ....[3]....
        /*009c*/ 	.word	0xffffffff


	//   ....[4]....
        /*00a0*/ 	.word	0xffffffff


	//   ....[5]....
        /*00a4*/ 	.word	0xffffffff


	//   ....[6]....
        /*00a8*/ 	.word	0xffffffff


	//   ....[7]....
        /*00ac*/ 	.word	0xffffffff


	//   ....[8]....
        /*00b0*/ 	.word	0xffffffff


	//   ....[9]....
        /*00b4*/ 	.word	0xffffffff


	//   ....[10]....
        /*00b8*/ 	.word	0xffffffff


	//   ....[11]....
        /*00bc*/ 	.word	0xffffffff


	//   ....[12]....
        /*00c0*/ 	.word	0xffffffff


	//   ....[13]....
        /*00c4*/ 	.word	0xffffffff


	//----- nvinfo : EIATTR_COOP_GROUP_INSTR_OFFSETS
	.align		4
.L_41:
        /*00c8*/ 	.byte	0x04, 0x28
        /*00ca*/ 	.short	(.L_43 - .L_42)


	//   ....[0]....
.L_42:
        /*00cc*/ 	.word	0x000000c0


	//   ....[1]....
        /*00d0*/ 	.word	0x00000500


	//   ....[2]....
        /*00d4*/ 	.word	0x00000680


	//   ....[3]....
        /*00d8*/ 	.word	0x00000810


	//   ....[4]....
        /*00dc*/ 	.word	0x00000900


	//   ....[5]....
        /*00e0*/ 	.word	0x00000a60


	//   ....[6]....
        /*00e4*/ 	.word	0x00000bf0


	//   ....[7]....
        /*00e8*/ 	.word	0x00000e30


	//   ....[8]....
        /*00ec*/ 	.word	0x00001ff0


	//   ....[9]....
        /*00f0*/ 	.word	0x00002dd0


	//   ....[10]....
        /*00f4*/ 	.word	0x000032a0


	//   ....[11]....
        /*00f8*/ 	.word	0x000032d0


	//   ....[12]....
        /*00fc*/ 	.word	0x00003e10


	//   ....[13]....
        /*0100*/ 	.word	0x00004020


	//----- nvinfo : EIATTR_VRC_CTA_INIT_COUNT
	.align		4
.L_43:
        /*0104*/ 	.byte	0x02, 0x4a
        /*0106*/ 	.byte	0x80
	.zero		1


	//----- nvinfo : EIATTR_SYSCALL_OFFSETS
	.align		4
        /*0108*/ 	.byte	0x04, 0x46
        /*010a*/ 	.short	(.L_45 - .L_44)


	//   ....[0]....
.L_44:
        /*010c*/ 	.word	0x00005ba0


	//   ....[1]....
        /*0110*/ 	.word	0x00005c90


	//   ....[2]....
        /*0114*/ 	.word	0x00006400


	//   ....[3]....
        /*0118*/ 	.word	0x000070c0


	//   ....[4]....
        /*011c*/ 	.word	0x00007d60


	//   ....[5]....
        /*0120*/ 	.word	0x00008a00


	//----- nvinfo : EIATTR_MBARRIER_INSTR_OFFSETS
	.align		4
.L_45:
        /*0124*/ 	.byte	0x04, 0x39
        /*0126*/ 	.short	(.L_47 - .L_46)


	//   ....[0]....
.L_46:
        /*0128*/ 	.word	0x000005f0
        /*012c*/ 	.word	0x000000ff
        /*0130*/ 	.word	0x00000000
        /*0134*/ 	.short	0x0100
        /*0136*/ 	.byte	0x08
	.zero		1


	//   ....[1]....
        /*0138*/ 	.word	0x00000600
        /*013c*/ 	.word	0x000000ff
        /*0140*/ 	.word	0x00000020
        /*0144*/ 	.short	0x0100
        /*0146*/ 	.byte	0x08
	.zero		1


	//   ....[2]....
        /*0148*/ 	.word	0x00000610
        /*014c*/ 	.word	0x000000ff
        /*0150*/ 	.word	0x00000008
        /*0154*/ 	.short	0x0100
        /*0156*/ 	.byte	0x08
	.zero		1


	//   ....[3]....
        /*0158*/ 	.word	0x00000620
        /*015c*/ 	.word	0x000000ff
        /*0160*/ 	.word	0x00000028
        /*0164*/ 	.short	0x0100
        /*0166*/ 	.byte	0x08
	.zero		1


	//   ....[4]....
        /*0168*/ 	.word	0x00000630
        /*016c*/ 	.word	0x000000ff
        /*0170*/ 	.word	0x00000010
        /*0174*/ 	.short	0x0100
        /*0176*/ 	.byte	0x08
	.zero		1


	//   ....[5]....
        /*0178*/ 	.word	0x00000640
        /*017c*/ 	.word	0x000000ff
        /*0180*/ 	.word	0x00000030
        /*0184*/ 	.short	0x0100
        /*0186*/ 	.byte	0x08
	.zero		1


	//   ....[6]....
        /*0188*/ 	.word	0x00000650
        /*018c*/ 	.word	0x000000ff
        /*0190*/ 	.word	0x00000018
        /*0194*/ 	.short	0x0100
        /*0196*/ 	.byte	0x08
	.zero		1


	//   ....[7]....
        /*0198*/ 	.word	0x00000660
        /*019c*/ 	.word	0x000000ff
        /*01a0*/ 	.word	0x00000038
        /*01a4*/ 	.short	0x0100
        /*01a6*/ 	.byte	0x08
	.zero		1


	//   ....[8]....
        /*01a8*/ 	.word	0x00000780
        /*01ac*/ 	.word	0x000000ff
        /*01b0*/ 	.word	0x00000040
        /*01b4*/ 	.short	0x0100
        /*01b6*/ 	.byte	0x09
	.zero		1


	//   ....[9]....
        /*01b8*/ 	.word	0x00000790
        /*01bc*/ 	.word	0x000000ff
        /*01c0*/ 	.word	0x00000060
        /*01c4*/ 	.short	0x0100
        /*01c6*/ 	.byte	0x09
	.zero		1


	//   ....[10]....
        /*01c8*/ 	.word	0x000007a0
        /*01cc*/ 	.word	0x000000ff
        /*01d0*/ 	.word	0x00000048
        /*01d4*/ 	.short	0x0100
        /*01d6*/ 	.byte	0x09
	.zero		1


	//   ....[11]....
        /*01d8*/ 	.word	0x000007b0
        /*01dc*/ 	.word	0x000000ff
        /*01e0*/ 	.word	0x00000068
        /*01e4*/ 	.short	0x0100
        /*01e6*/ 	.byte	0x09
	.zero		1


	//   ....[12]....
        /*01e8*/ 	.word	0x000007c0
        /*01ec*/ 	.word	0x000000ff
        /*01f0*/ 	.word	0x00000050
        /*01f4*/ 	.short	0x0100
        /*01f6*/ 	.byte	0x09
	.zero		1


	//   ....[13]....
        /*01f8*/ 	.word	0x000007d0
        /*01fc*/ 	.word	0x000000ff
        /*0200*/ 	.word	0x00000070
        /*0204*/ 	.short	0x0100
        /*0206*/ 	.byte	0x09
	.zero		1


	//   ....[14]....
        /*0208*/ 	.word	0x000007e0
        /*020c*/ 	.word	0x000000ff
        /*0210*/ 	.word	0x00000058
        /*0214*/ 	.short	0x0100
        /*0216*/ 	.byte	0x09
	.zero		1


	//   ....[15]....
        /*0218*/ 	.word	0x000007f0
        /*021c*/ 	.word	0x000000ff
        /*0220*/ 	.word	0x00000078
        /*0224*/ 	.short	0x0100
        /*0226*/ 	.byte	0x09
	.zero		1


	//   ....[16]....
        /*0228*/ 	.word	0x000008d0
        /*022c*/ 	.word	0x000000ff
        /*0230*/ 	.word	0x00000080
        /*0234*/ 	.short	0x0100
        /*0236*/ 	.byte	0x08
	.zero		1


	//   ....[17]....
        /*0238*/ 	.word	0x000008e0
        /*023c*/ 	.word	0x000000ff
        /*0240*/ 	.word	0x00000088
        /*0244*/ 	.short	0x0100
        /*0246*/ 	.byte	0x08
	.zero		1


	//   ....[18]....
        /*0248*/ 	.word	0x00000a10
        /*024c*/ 	.word	0x000000ff
        /*0250*/ 	.word	0x00000090
        /*0254*/ 	.short	0x0100
        /*0256*/ 	.byte	0x08
	.zero		1


	//   ....[19]....
        /*0258*/ 	.word	0x00000a20
        /*025c*/ 	.word	0x000000ff
        /*0260*/ 	.word	0x000000a0
        /*0264*/ 	.short	0x0100
        /*0266*/ 	.byte	0x08
	.zero		1


	//   ....[20]....
        /*0268*/ 	.word	0x00000a30
        /*026c*/ 	.word	0x000000ff
        /*0270*/ 	.word	0x00000098
        /*0274*/ 	.short	0x0100
        /*0276*/ 	.byte	0x08
	.zero		1


	//   ....[21]....
        /*0278*/ 	.word	0x00000a40
        /*027c*/ 	.word	0x000000ff
        /*0280*/ 	.word	0x000000a8
        /*0284*/ 	.short	0x0100
        /*0286*/ 	.byte	0x08
	.zero		1


	//   ....[22]....
        /*0288*/ 	.word	0x00000b60
        /*028c*/ 	.word	0x000000ff
        /*0290*/ 	.word	0x000000b0
        /*0294*/ 	.short	0x0100
        /*0296*/ 	.byte	0x09
	.zero		1


	//   ....[23]....
        /*0298*/ 	.word	0x00000b70
        /*029c*/ 	.word	0x000000ff
        /*02a0*/ 	.word	0x000000d0
        /*02a4*/ 	.short	0x0100
        /*02a6*/ 	.byte	0x09
	.zero		1


	//   ....[24]....
        /*02a8*/ 	.word	0x00000b80
        /*02ac*/ 	.word	0x000000ff
        /*02b0*/ 	.word	0x000000b8
        /*02b4*/ 	.short	0x0100
        /*02b6*/ 	.byte	0x09
	.zero		1


	//   ....[25]....
        /*02b8*/ 	.word	0x00000b90
        /*02bc*/ 	.word	0x000000ff
        /*02c0*/ 	.word	0x000000d8
        /*02c4*/ 	.short	0x0100
        /*02c6*/ 	.byte	0x09
	.zero		1


	//   ....[26]....
        /*02c8*/ 	.word	0x00000ba0
        /*02cc*/ 	.word	0x000000ff
        /*02d0*/ 	.word	0x000000c0
        /*02d4*/ 	.short	0x0100
        /*02d6*/ 	.byte	0x09
	.zero		1


	//   ....[27]....
        /*02d8*/ 	.word	0x00000bb0
        /*02dc*/ 	.word	0x000000ff
        /*02e0*/ 	.word	0x000000e0
        /*02e4*/ 	.short	0x0100
        /*02e6*/ 	.byte	0x09
	.zero		1


	//   ....[28]....
        /*02e8*/ 	.word	0x00000bc0
        /*02ec*/ 	.word	0x000000ff
        /*02f0*/ 	.word	0x000000c8
        /*02f4*/ 	.short	0x0100
        /*02f6*/ 	.byte	0x09
	.zero		1


	//   ....[29]....
        /*02f8*/ 	.word	0x00000bd0
        /*02fc*/ 	.word	0x000000ff
        /*0300*/ 	.word	0x000000e8
        /*0304*/ 	.short	0x0100
        /*0306*/ 	.byte	0x09
	.zero		1


	//   ....[30]....
        /*0308*/ 	.word	0x00000cc0
        /*030c*/ 	.word	0x000000ff
        /*0310*/ 	.word	0x000000f0
        /*0314*/ 	.short	0x0100
        /*0316*/ 	.byte	0x08
	.zero		1


	//   ....[31]....
        /*0318*/ 	.word	0x00000cd0
        /*031c*/ 	.word	0x000000ff
        /*0320*/ 	.word	0x00000100
        /*0324*/ 	.short	0x0100
        /*0326*/ 	.byte	0x08
	.zero		1


	//   ....[32]....
        /*0328*/ 	.word	0x00000ce0
        /*032c*/ 	.word	0x000000ff
        /*0330*/ 	.word	0x000000f8
        /*0334*/ 	.short	0x0100
        /*0336*/ 	.byte	0x08
	.zero		1


	//   ....[33]....
        /*0338*/ 	.word	0x00000cf0
        /*033c*/ 	.word	0x000000ff
        /*0340*/ 	.word	0x00000108
        /*0344*/ 	.short	0x0100
        /*0346*/ 	.byte	0x08
	.zero		1


	//   ....[34]....
        /*0348*/ 	.word	0x00000de0
        /*034c*/ 	.word	0x000000ff
        /*0350*/ 	.word	0x00000110
        /*0354*/ 	.short	0x0100
        /*0356*/ 	.byte	0x07
	.zero		1


	//   ....[35]....
        /*0358*/ 	.word	0x000017f0
        /*035c*/ 	.word	0x00000002
        /*0360*/ 	.word	0x00000100
        /*0364*/ 	.short	0x010a
        /*0366*/ 	.byte	0xff
	.zero		1


	//   ....[36]....
        /*0368*/ 	.word	0x00001820
        /*036c*/ 	.word	0x00000002
        /*0370*/ 	.word	0x000000f0
        /*0374*/ 	.short	0x0101
        /*0376*/ 	.byte	0xff
	.zero		1


	//   ....[37]....
        /*0378*/ 	.word	0x000018f0
        /*037c*/ 	.word	0x000000ff
        /*0380*/ 	.word	0x00000020
        /*0384*/ 	.short	0x010a
        /*0386*/ 	.byte	0x08
	.zero		1


	//   ....[38]....
        /*0388*/ 	.word	0x000019f0
        /*038c*/ 	.word	0x000000ff
        /*0390*/ 	.word	0x00000020
        /*0394*/ 	.short	0x010a
        /*0396*/ 	.byte	0x21
	.zero		1


	//   ....[39]....
        /*0398*/ 	.word	0x00001ba0
        /*039c*/ 	.word	0x000000ff
        /*03a0*/ 	.word	0x00000020
        /*03a4*/ 	.short	0x010a
        /*03a6*/ 	.byte	0x08
	.zero		1


	//   ....[40]....
        /*03a8*/ 	.word	0x00001ca0
        /*03ac*/ 	.word	0x000000ff
        /*03b0*/ 	.word	0x00000088
        /*03b4*/ 	.short	0x0101
        /*03b6*/ 	.byte	0x06
	.zero		1


	//   ....[41]....
        /*03b8*/ 	.word	0x00001cc0
        /*03bc*/ 	.word	0x000000ff
        /*03c0*/ 	.word	0x00000020
        /*03c4*/ 	.short	0x010a
        /*03c6*/ 	.byte	0x08
	.zero		1


	//   ....[42]....
        /*03c8*/ 	.word	0x00001d40
        /*03cc*/ 	.word	0x000000ff
        /*03d0*/ 	.word	0x00000020
        /*03d4*/ 	.short	0x010a
        /*03d6*/ 	.byte	0x11
	.zero		1


	//   ....[43]....
        /*03d8*/ 	.word	0x00001ed0
        /*03dc*/ 	.word	0x000000ff
        /*03e0*/ 	.word	0x00000020
        /*03e4*/ 	.short	0x010a
        /*03e6*/ 	.byte	0x08
	.zero		1


	//   ....[44]....
        /*03e8*/ 	.word	0x00002020
        /*03ec*/ 	.word	0x00000002
        /*03f0*/ 	.word	0x00000090
        /*03f4*/ 	.short	0x010a
        /*03f6*/ 	.byte	0xff
	.zero		1


	//   ....[45]....
        /*03f8*/ 	.word	0x000020e0
        /*03fc*/ 	.word	0x00000002
        /*0400*/ 	.word	0x00000000
        /*0404*/ 	.short	0x0101
        /*0406*/ 	.byte	0xff
	.zero		1


	//   ....[46]....
        /*0408*/ 	.word	0x00002640
        /*040c*/ 	.word	0x000000ff
        /*0410*/ 	.word	0x00000000
        /*0414*/ 	.short	0x010a
        /*0416*/ 	.byte	0x04
	.zero		1


	//   ....[47]....
        /*0418*/ 	.word	0x000026d0
        /*041c*/ 	.word	0x000000ff
        /*0420*/ 	.word	0x00000000
        /*0424*/ 	.short	0x010a
        /*0426*/ 	.byte	0x04
	.zero		1


	//   ....[48]....
        /*0428*/ 	.word	0x00002760
        /*042c*/ 	.word	0x000000ff
        /*0430*/ 	.word	0x00000000
        /*0434*/ 	.short	0x010a
        /*0436*/ 	.byte	0x04
	.zero		1


	//   ....[49]....
        /*0438*/ 	.word	0x00002800
        /*043c*/ 	.word	0x00000000
        /*0440*/ 	.word	0x00000000
        /*0444*/ 	.short	0x010a
        /*0446*/ 	.byte	0xff
	.zero		1


	//   ....[50]....
        /*0448*/ 	.word	0x00002930
        /*044c*/ 	.word	0x00000000
        /*0450*/ 	.word	0x000000f0
        /*0454*/ 	.short	0x010a
        /*0456*/ 	.byte	0xff
	.zero		1


	//   ....[51]....
        /*0458*/ 	.word	0x000029a0
        /*045c*/ 	.word	0x00000000
        /*0460*/ 	.word	0x00000000
        /*0464*/ 	.short	0x0101
        /*0466*/ 	.byte	0xff
	.zero		1


	//   ....[52]....
        /*0468*/ 	.word	0x000029c0
        /*046c*/ 	.word	0x000000ff
        /*0470*/ 	.word	0x000000a0
        /*0474*/ 	.short	0x010a
        /*0476*/ 	.byte	0x05
	.zero		1


	//   ....[53]....
        /*0478*/ 	.word	0x00002ae0
        /*047c*/ 	.word	0x00000000
        /*0480*/ 	.word	0x00000090
        /*0484*/ 	.short	0x010a
        /*0486*/ 	.byte	0xff
	.zero		1


	//   ....[54]....
        /*0488*/ 	.word	0x00002be0
        /*048c*/ 	.word	0x00000000
        /*0490*/ 	.word	0x00000000
        /*0494*/ 	.short	0x0101
        /*0496*/ 	.byte	0xff
	.zero		1


	//   ....[55]....
        /*0498*/ 	.word	0x00002c70
        /*049c*/ 	.word	0x000000ff
        /*04a0*/ 	.word	0x000000a0
        /*04a4*/ 	.short	0x0106
        /*04a6*/ 	.byte	0x05
	.zero		1


	//   ....[56]....
        /*04a8*/ 	.word	0x00002c90
        /*04ac*/ 	.word	0x000000ff
        /*04b0*/ 	.word	0x000000a0
        /*04b4*/ 	.short	0x010a
        /*04b6*/ 	.byte	0x05
	.zero		1


	//   ....[57]....
        /*04b8*/ 	.word	0x00002d20
        /*04bc*/ 	.word	0x000000ff
        /*04c0*/ 	.word	0x000000a0
        /*04c4*/ 	.short	0x0106
        /*04c6*/ 	.byte	0x04
	.zero		1


	//   ....[58]....
        /*04c8*/ 	.word	0x00002d60
        /*04cc*/ 	.word	0x00000000
        /*04d0*/ 	.word	0x000000a0
        /*04d4*/ 	.short	0x010a
        /*04d6*/ 	.byte	0xff
	.zero		1


	//   ....[59]....
        /*04d8*/ 	.word	0x00002fa0
        /*04dc*/ 	.word	0x000000ff
        /*04e0*/ 	.word	0x00000008
        /*04e4*/ 	.short	0x010a
        /*04e6*/ 	.byte	0x06
	.zero		1


	//   ....[60]....
        /*04e8*/ 	.word	0x00002fc0
        /*04ec*/ 	.word	0x000000ff
        /*04f0*/ 	.word	0x00000008
        /*04f4*/ 	.short	0x010a
        /*04f6*/ 	.byte	0x06
	.zero		1


	//   ....[61]....
        /*04f8*/ 	.word	0x00003150
        /*04fc*/ 	.word	0x000000ff
        /*0500*/ 	.word	0x00000008
        /*0504*/ 	.short	0x010a
        /*0506*/ 	.byte	0x06
	.zero		1


	//   ....[62]....
        /*0508*/ 	.word	0x00003170
        /*050c*/ 	.word	0x000000ff
        /*0510*/ 	.word	0x00000008
        /*0514*/ 	.short	0x010a
        /*0516*/ 	.byte	0x06
	.zero		1


	//   ....[63]....
        /*0518*/ 	.word	0x00003230
        /*051c*/ 	.word	0x000000ff
        /*0520*/ 	.word	0x00000000
        /*0524*/ 	.short	0x0101
        /*0526*/ 	.byte	0x07
	.zero		1


	//   ....[64]....
        /*0528*/ 	.word	0x00003530
        /*052c*/ 	.word	0x00000000
        /*0530*/ 	.word	0x00000090
        /*0534*/ 	.short	0x010a
        /*0536*/ 	.byte	0xff
	.zero		1


	//   ....[65]....
        /*0538*/ 	.word	0x000035f0
        /*053c*/ 	.word	0x00000000
        /*0540*/ 	.word	0x00000000
        /*0544*/ 	.short	0x0101
        /*0546*/ 	.byte	0xff
	.zero		1


	//   ....[66]....
        /*0548*/ 	.word	0x000036b0
        /*054c*/ 	.word	0x000000ff
        /*0550*/ 	.word	0x00000000
        /*0554*/ 	.short	0x010a
        /*0556*/ 	.byte	0x06
	.zero		1


	//   ....[67]....
        /*0558*/ 	.word	0x000036c0
        /*055c*/ 	.word	0x000000ff
        /*0560*/ 	.word	0x000000d0
        /*0564*/ 	.short	0x010a
        /*0566*/ 	.byte	0x0a
	.zero		1


	//   ....[68]....
        /*0568*/ 	.word	0x00003770
        /*056c*/ 	.word	0x000000ff
        /*0570*/ 	.word	0x00000000
        /*0574*/ 	.short	0x010a
        /*0576*/ 	.byte	0x09
	.zero		1


	//   ....[69]....
        /*0578*/ 	.word	0x000038b0
        /*057c*/ 	.word	0x000000ff
        /*0580*/ 	.word	0x00000000
        /*0584*/ 	.short	0x010a
        /*0586*/ 	.byte	0x06
	.zero		1


	//   ....[70]....
        /*0588*/ 	.word	0x00003b00
        /*058c*/ 	.word	0x000000ff
        /*0590*/ 	.word	0x00000000
        /*0594*/ 	.short	0x010a
        /*0596*/ 	.byte	0x07
	.zero		1


	//   ....[71]....
        /*0598*/ 	.word	0x00003b90
        /*059c*/ 	.word	0x000000ff
        /*05a0*/ 	.word	0x00000000
        /*05a4*/ 	.short	0x010a
        /*05a6*/ 	.byte	0x07
	.zero		1


	//   ....[72]....
        /*05a8*/ 	.word	0x00003c20
        /*05ac*/ 	.word	0x000000ff
        /*05b0*/ 	.word	0x00000000
        /*05b4*/ 	.short	0x010a
        /*05b6*/ 	.byte	0x07
	.zero		1


	//   ....[73]....
        /*05b8*/ 	.word	0x00003cc0
        /*05bc*/ 	.word	0x00000000
        /*05c0*/ 	.word	0x00000000
        /*05c4*/ 	.short	0x010a
        /*05c6*/ 	.byte	0xff
	.zero		1


	//   ....[74]....
        /*05c8*/ 	.word	0x00003d00
        /*05cc*/ 	.word	0x00000000
        /*05d0*/ 	.word	0x00000000
        /*05d4*/ 	.short	0x010a
        /*05d6*/ 	.byte	0xff
	.zero		1


	//   ....[75]....
        /*05d8*/ 	.word	0x00003d70
        /*05dc*/ 	.word	0x000000ff
        /*05e0*/ 	.word	0x00000000
        /*05e4*/ 	.short	0x0101
        /*05e6*/ 	.byte	0x05
	.zero		1


	//   ....[76]....
        /*05e8*/ 	.word	0x00003db0
        /*05ec*/ 	.word	0x000000ff
        /*05f0*/ 	.word	0x00000110
        /*05f4*/ 	.short	0x010a
        /*05f6*/ 	.byte	0x08
	.zero		1


	//   ....[77]....
        /*05f8*/ 	.word	0x00003e00
        /*05fc*/ 	.word	0x000000ff
        /*0600*/ 	.word	0x00000000
        /*0604*/ 	.short	0x0101
        /*0606*/ 	.byte	0x05
	.zero		1


	//   ....[78]....
        /*0608*/ 	.word	0x00004250
        /*060c*/ 	.word	0x00000000
        /*0610*/ 	.word	0x00000090
        /*0614*/ 	.short	0x010a
        /*0616*/ 	.byte	0xff
	.zero		1


	//   ....[79]....
        /*0618*/ 	.word	0x00004310
        /*061c*/ 	.word	0x00000000
        /*0620*/ 	.word	0x00000000
        /*0624*/ 	.short	0x0101
        /*0626*/ 	.byte	0xff
	.zero		1


	//   ....[80]....
        /*0628*/ 	.word	0x00004630
        /*062c*/ 	.word	0x000000ff
        /*0630*/ 	.word	0x00000088
        /*0634*/ 	.short	0x010a
        /*0636*/ 	.byte	0x07
	.zero		1


	//   ....[81]....
        /*0638*/ 	.word	0x00004820
        /*063c*/ 	.word	0x000000ff
        /*0640*/ 	.word	0x00000060
        /*0644*/ 	.short	0x010a
        /*0646*/ 	.byte	0x07
	.zero		1


	//   ....[82]....
        /*0648*/ 	.word	0x00004a10
        /*064c*/ 	.word	0x000000ff
        /*0650*/ 	.word	0x00000040
        /*0654*/ 	.short	0x010b
        /*0656*/ 	.byte	0x07
	.zero		1


	//   ....[83]....
        /*0658*/ 	.word	0x00004a20
        /*065c*/ 	.word	0x000000ff
        /*0660*/ 	.word	0x00000000
        /*0664*/ 	.short	0x0101
        /*0666*/ 	.byte	0x0e
	.zero		1


	//   ....[84]....
        /*0668*/ 	.word	0x00004a30
        /*066c*/ 	.word	0x000000ff
        /*0670*/ 	.word	0x00000068
        /*0674*/ 	.short	0x010a
        /*0676*/ 	.byte	0x07
	.zero		1


	//   ....[85]....
        /*0678*/ 	.word	0x00004be0
        /*067c*/ 	.word	0x000000ff
        /*0680*/ 	.word	0x00000048
        /*0684*/ 	.short	0x010b
        /*0686*/ 	.byte	0x07
	.zero		1


	//   ....[86]....
        /*0688*/ 	.word	0x00004bf0
        /*068c*/ 	.word	0x000000ff
        /*0690*/ 	.word	0x00000000
        /*0694*/ 	.short	0x0101
        /*0696*/ 	.byte	0x0e
	.zero		1


	//   ....[87]....
        /*0698*/ 	.word	0x00004c00
        /*069c*/ 	.word	0x000000ff
        /*06a0*/ 	.word	0x00000070
        /*06a4*/ 	.short	0x010a
        /*06a6*/ 	.byte	0x07
	.zero		1


	//   ....[88]....
        /*06a8*/ 	.word	0x00004df0
        /*06ac*/ 	.word	0x000000ff
        /*06b0*/ 	.word	0x00000050
        /*06b4*/ 	.short	0x010b
        /*06b6*/ 	.byte	0x07
	.zero		1


	//   ....[89]....
        /*06b8*/ 	.word	0x00004e60
        /*06bc*/ 	.word	0x000000ff
        /*06c0*/ 	.word	0x00000000
        /*06c4*/ 	.short	0x0101
        /*06c6*/ 	.byte	0x0e
	.zero		1


	//   ....[90]....
        /*06c8*/ 	.word	0x00004e70
        /*06cc*/ 	.word	0x000000ff
        /*06d0*/ 	.word	0x00000078
        /*06d4*/ 	.short	0x010a
        /*06d6*/ 	.byte	0x07
	.zero		1


	//   ....[91]....
        /*06d8*/ 	.word	0x00005110
        /*06dc*/ 	.word	0x000000ff
        /*06e0*/ 	.word	0x00000058
        /*06e4*/ 	.short	0x010b
        /*06e6*/ 	.byte	0x07
	.zero		1


	//   ....[92]....
        /*06e8*/ 	.word	0x00005130
        /*06ec*/ 	.word	0x000000ff
        /*06f0*/ 	.word	0x00000000
        /*06f4*/ 	.short	0x0101
        /*06f6*/ 	.byte	0x0d
	.zero		1


	//   ....[93]....
        /*06f8*/ 	.word	0x00005160
        /*06fc*/ 	.word	0x000000ff
        /*0700*/ 	.word	0x00000060
        /*0704*/ 	.short	0x010a
        /*0706*/ 	.byte	0x07
	.zero		1


	//   ....[94]....
        /*0708*/ 	.word	0x00005180
        /*070c*/ 	.word	0x000000ff
        /*0710*/ 	.word	0x00000068
        /*0714*/ 	.short	0x010a
        /*0716*/ 	.byte	0x07
	.zero		1


	//   ....[95]....
        /*0718*/ 	.word	0x000051a0
        /*071c*/ 	.word	0x000000ff
        /*0720*/ 	.word	0x00000070
        /*0724*/ 	.short	0x010a
        /*0726*/ 	.byte	0x07
	.zero		1


	//   ....[96]....
        /*0728*/ 	.word	0x000051e0
        /*072c*/ 	.word	0x00000000
        /*0730*/ 	.word	0x00000078
        /*0734*/ 	.short	0x010a
        /*0736*/ 	.byte	0xff
	.zero		1


	//   ....[97]....
        /*0738*/ 	.word	0x00005560
        /*073c*/ 	.word	0x00000000
        /*0740*/ 	.word	0x00000090
        /*0744*/ 	.short	0x010a
        /*0746*/ 	.byte	0xff
	.zero		1


	//   ....[98]....
        /*0748*/ 	.word	0x00005670
        /*074c*/ 	.word	0x00000000
        /*0750*/ 	.word	0x00000000
        /*0754*/ 	.short	0x0101
        /*0756*/ 	.byte	0xff
	.zero		1


	//   ....[99]....
        /*0758*/ 	.word	0x000060c0
        /*075c*/ 	.word	0x000000ff
        /*0760*/ 	.word	0x00000040
        /*0764*/ 	.short	0x010a
        /*0766*/ 	.byte	0x30
	.zero		1


	//   ....[100]....
        /*0768*/ 	.word	0x00006100
        /*076c*/ 	.word	0x00000070
        /*0770*/ 	.word	0x000000b0
        /*0774*/ 	.short	0x010a
        /*0776*/ 	.byte	0xff
	.zero		1


	//   ....[101]....
        /*0778*/ 	.word	0x000061f0
        /*077c*/ 	.word	0x000000ff
        /*0780*/ 	.word	0x00000040
        /*0784*/ 	.short	0x010a
        /*0786*/ 	.byte	0x30
	.zero		1


	//   ....[102]....
        /*0788*/ 	.word	0x000062e0
        /*078c*/ 	.word	0x00000070
        /*0790*/ 	.word	0x000000b0
        /*0794*/ 	.short	0x010a
        /*0796*/ 	.byte	0xff
	.zero		1


	//   ....[103]....
        /*0798*/ 	.word	0x00006df0
        /*079c*/ 	.word	0x00000000
        /*07a0*/ 	.word	0x00000000
        /*07a4*/ 	.short	0x0101
        /*07a6*/ 	.byte	0xff
	.zero		1


	//   ....[104]....
        /*07a8*/ 	.word	0x00006e00
        /*07ac*/ 	.word	0x00000002
        /*07b0*/ 	.word	0x00000040
        /*07b4*/ 	.short	0x010a
        /*07b6*/ 	.byte	0xff
	.zero		1


	//   ....[105]....
        /*07b8*/ 	.word	0x00006ee0
        /*07bc*/ 	.word	0x00000002
        /*07c0*/ 	.word	0x00000040
        /*07c4*/ 	.short	0x010a
        /*07c6*/ 	.byte	0xff
	.zero		1


	//   ....[106]....
        /*07c8*/ 	.word	0x00007a90
        /*07cc*/ 	.word	0x0000003f
        /*07d0*/ 	.word	0x00000000
        /*07d4*/ 	.short	0x0101
        /*07d6*/ 	.byte	0xff
	.zero		1


	//   ....[107]....
        /*07d8*/ 	.word	0x00007ab0
        /*07dc*/ 	.word	0x00000000
        /*07e0*/ 	.word	0x00000040
        /*07e4*/ 	.short	0x010a
        /*07e6*/ 	.byte	0xff
	.zero		1


	//   ....[108]....
        /*07e8*/ 	.word	0x00007b80
        /*07ec*/ 	.word	0x00000000
        /*07f0*/ 	.word	0x00000040
        /*07f4*/ 	.short	0x010a
        /*07f6*/ 	.byte	0xff
	.zero		1


	//   ....[109]....
        /*07f8*/ 	.word	0x00008730
        /*07fc*/ 	.word	0x0000003f
        /*0800*/ 	.word	0x00000000
        /*0804*/ 	.short	0x0101
        /*0806*/ 	.byte	0xff
	.zero		1


	//   ....[110]....
        /*0808*/ 	.word	0x00008750
        /*080c*/ 	.word	0x00000000
        /*0810*/ 	.word	0x00000040
        /*0814*/ 	.short	0x010a
        /*0816*/ 	.byte	0xff
	.zero		1


	//   ....[111]....
        /*0818*/ 	.word	0x00008820
        /*081c*/ 	.word	0x00000000
        /*0820*/ 	.word	0x00000040
        /*0824*/ 	.short	0x010a
        /*0826*/ 	.byte	0xff
	.zero		1


	//   ....[112]....
        /*0828*/ 	.word	0x00008c10
        /*082c*/ 	.word	0x00000070
        /*0830*/ 	.word	0x00000000
        /*0834*/ 	.short	0x0101
        /*0836*/ 	.byte	0xff
	.zero		1


	//   ....[113]....
        /*0838*/ 	.word	0x00009420
        /*083c*/ 	.word	0x00000000
        /*0840*/ 	.word	0x00000000
        /*0844*/ 	.short	0x0101
        /*0846*/ 	.byte	0xff
	.zero		1


	//   ....[114]....
        /*0848*/ 	.word	0x00009690
        /*084c*/ 	.word	0x000000ff
        /*0850*/ 	.word	0x00000000
        /*0854*/ 	.short	0x0101
        /*0856*/ 	.byte	0x04
	.zero		1


	//   ....[115]....
        /*0858*/ 	.word	0x000096b0
        /*085c*/ 	.word	0x00000002
        /*0860*/ 	.word	0x00000100
        /*0864*/ 	.short	0x010a
        /*0866*/ 	.byte	0xff
	.zero		1


	//   ....[116]....
        /*0868*/ 	.word	0x00009710
        /*086c*/ 	.word	0x00000002
        /*0870*/ 	.word	0x00000020
        /*0874*/ 	.short	0x010a
        /*0876*/ 	.byte	0xff
	.zero		1


	//   ....[117]....
        /*0878*/ 	.word	0x00009770
        /*087c*/ 	.word	0x00000002
        /*0880*/ 	.word	0x00000020
        /*0884*/ 	.short	0x010a
        /*0886*/ 	.byte	0xff
	.zero		1


	//   ....[118]....
        /*0888*/ 	.word	0x000097c0
        /*088c*/ 	.word	0x00000002
        /*0890*/ 	.word	0x00000090
        /*0894*/ 	.short	0x010a
        /*0896*/ 	.byte	0xff
	.zero		1


	//   ....[119]....
        /*0898*/ 	.word	0x00009820
        /*089c*/ 	.word	0x00000000
        /*08a0*/ 	.word	0x00000000
        /*08a4*/ 	.short	0x010a
        /*08a6*/ 	.byte	0xff
	.zero		1


	//   ....[120]....
        /*08a8*/ 	.word	0x00009880
        /*08ac*/ 	.word	0x00000000
        /*08b0*/ 	.word	0x00000000
        /*08b4*/ 	.short	0x010a
        /*08b6*/ 	.byte	0xff
	.zero		1


	//   ....[121]....
        /*08b8*/ 	.word	0x000098e0
        /*08bc*/ 	.word	0x00000000
        /*08c0*/ 	.word	0x00000000
        /*08c4*/ 	.short	0x010a
        /*08c6*/ 	.byte	0xff
	.zero		1


	//   ....[122]....
        /*08c8*/ 	.word	0x00009930
        /*08cc*/ 	.word	0x00000000
        /*08d0*/ 	.word	0x000000f0
        /*08d4*/ 	.short	0x010a
        /*08d6*/ 	.byte	0xff
	.zero		1


	//   ....[123]....
        /*08d8*/ 	.word	0x00009990
        /*08dc*/ 	.word	0x00000000
        /*08e0*/ 	.word	0x000000a0
        /*08e4*/ 	.short	0x010a
        /*08e6*/ 	.byte	0xff
	.zero		1


	//   ....[124]....
        /*08e8*/ 	.word	0x000099e0
        /*08ec*/ 	.word	0x00000000
        /*08f0*/ 	.word	0x00000090
        /*08f4*/ 	.short	0x010a
        /*08f6*/ 	.byte	0xff
	.zero		1


	//   ....[125]....
        /*08f8*/ 	.word	0x00009a40
        /*08fc*/ 	.word	0x00000000
        /*0900*/ 	.word	0x000000a0
        /*0904*/ 	.short	0x010a
        /*0906*/ 	.byte	0xff
	.zero		1


	//   ....[126]....
        /*0908*/ 	.word	0x00009aa0
        /*090c*/ 	.word	0x00000004
        /*0910*/ 	.word	0x00000008
        /*0914*/ 	.short	0x010a
        /*0916*/ 	.byte	0xff
	.zero		1


	//   ....[127]....
        /*0918*/ 	.word	0x00009b80
        /*091c*/ 	.word	0x00000002
        /*0920*/ 	.word	0x00000008
        /*0924*/ 	.short	0x010a
        /*0926*/ 	.byte	0xff
	.zero		1


	//   ....[128]....
        /*0928*/ 	.word	0x00009bd0
        /*092c*/ 	.word	0x00000000
        /*0930*/ 	.word	0x00000090
        /*0934*/ 	.short	0x010a
        /*0936*/ 	.byte	0xff
	.zero		1


	//   ....[129]....
        /*0938*/ 	.word	0x00009c30
        /*093c*/ 	.word	0x00000000
        /*0940*/ 	.word	0x000000d0
        /*0944*/ 	.short	0x010a
        /*0946*/ 	.byte	0xff
	.zero		1


	//   ....[130]....
        /*0948*/ 	.word	0x00009c90
        /*094c*/ 	.word	0x00000000
        /*0950*/ 	.word	0x00000000
        /*0954*/ 	.short	0x010a
        /*0956*/ 	.byte	0xff
	.zero		1


	//   ....[131]....
        /*0958*/ 	.word	0x00009cf0
        /*095c*/ 	.word	0x00000000
        /*0960*/ 	.word	0x00000000
        /*0964*/ 	.short	0x010a
        /*0966*/ 	.byte	0xff
	.zero		1


	//   ....[132]....
        /*0968*/ 	.word	0x00009d50
        /*096c*/ 	.word	0x00000000
        /*0970*/ 	.word	0x00000000
        /*0974*/ 	.short	0x010a
        /*0976*/ 	.byte	0xff
	.zero		1


	//   ....[133]....
        /*0978*/ 	.word	0x00009db0
        /*097c*/ 	.word	0x00000000
        /*0980*/ 	.word	0x00000000
        /*0984*/ 	.short	0x010a
        /*0986*/ 	.byte	0xff
	.zero		1


	//   ....[134]....
        /*0988*/ 	.word	0x00009e10
        /*098c*/ 	.word	0x00000000
        /*0990*/ 	.word	0x00000110
        /*0994*/ 	.short	0x010a
        /*0996*/ 	.byte	0xff
	.zero		1


	//   ....[135]....
        /*0998*/ 	.word	0x00009e60
        /*099c*/ 	.word	0x00000000
        /*09a0*/ 	.word	0x00000090
        /*09a4*/ 	.short	0x010a
        /*09a6*/ 	.byte	0xff
	.zero		1


	//   ....[136]....
        /*09a8*/ 	.word	0x00009ec0
        /*09ac*/ 	.word	0x00000000
        /*09b0*/ 	.word	0x00000088
        /*09b4*/ 	.short	0x010a
        /*09b6*/ 	.byte	0xff
	.zero		1


	//   ....[137]....
        /*09b8*/ 	.word	0x00009f20
        /*09bc*/ 	.word	0x00000000
        /*09c0*/ 	.word	0x00000060
        /*09c4*/ 	.short	0x010a
        /*09c6*/ 	.byte	0xff
	.zero		1


	//   ....[138]....
        /*09c8*/ 	.word	0x00009f80
        /*09cc*/ 	.word	0x00000000
        /*09d0*/ 	.word	0x00000068
        /*09d4*/ 	.short	0x010a
        /*09d6*/ 	.byte	0xff
	.zero		1


	//   ....[139]....
        /*09d8*/ 	.word	0x00009fe0
        /*09dc*/ 	.word	0x00000000
        /*09e0*/ 	.word	0x00000070
        /*09e4*/ 	.short	0x010a
        /*09e6*/ 	.byte	0xff
	.zero		1


	//   ....[140]....
        /*09e8*/ 	.word	0x0000a040
        /*09ec*/ 	.word	0x00000000
        /*09f0*/ 	.word	0x00000078
        /*09f4*/ 	.short	0x010a
        /*09f6*/ 	.byte	0xff
	.zero		1


	//   ....[141]....
        /*09f8*/ 	.word	0x0000a0a0
        /*09fc*/ 	.word	0x00000000
        /*0a00*/ 	.word	0x00000060
        /*0a04*/ 	.short	0x010a
        /*0a06*/ 	.byte	0xff
	.zero		1


	//   ....[142]....
        /*0a08*/ 	.word	0x0000a100
        /*0a0c*/ 	.word	0x00000000
        /*0a10*/ 	.word	0x00000068
        /*0a14*/ 	.short	0x010a
        /*0a16*/ 	.byte	0xff
	.zero		1


	//   ....[143]....
        /*0a18*/ 	.word	0x0000a160
        /*0a1c*/ 	.word	0x00000000
        /*0a20*/ 	.word	0x00000070
        /*0a24*/ 	.short	0x010a
        /*0a26*/ 	.byte	0xff
	.zero		1


	//   ....[144]....
        /*0a28*/ 	.word	0x0000a1b0
        /*0a2c*/ 	.word	0x00000000
        /*0a30*/ 	.word	0x00000090
        /*0a34*/ 	.short	0x010a
        /*0a36*/ 	.byte	0xff
	.zero		1


	//   ....[145]....
        /*0a38*/ 	.word	0x0000a210
        /*0a3c*/ 	.word	0x00000002
        /*0a40*/ 	.word	0x00000040
        /*0a44*/ 	.short	0x010a
        /*0a46*/ 	.byte	0xff
	.zero		1


	//   ....[146]....
        /*0a48*/ 	.word	0x0000a260
        /*0a4c*/ 	.word	0x00000070
        /*0a50*/ 	.word	0x000000b0
        /*0a54*/ 	.short	0x010a
        /*0a56*/ 	.byte	0xff
	.zero		1


	//   ....[147]....
        /*0a58*/ 	.word	0x0000a2b0
        /*0a5c*/ 	.word	0x00000002
        /*0a60*/ 	.word	0x00000040
        /*0a64*/ 	.short	0x010a
        /*0a66*/ 	.byte	0xff
	.zero		1


	//   ....[148]....
        /*0a68*/ 	.word	0x0000a300
        /*0a6c*/ 	.word	0x00000000
        /*0a70*/ 	.word	0x00000040
        /*0a74*/ 	.short	0x010a
        /*0a76*/ 	.byte	0xff
	.zero		1


	//   ....[149]....
        /*0a78*/ 	.word	0x0000a350
        /*0a7c*/ 	.word	0x00000000
        /*0a80*/ 	.word	0x00000040
        /*0a84*/ 	.short	0x010a
        /*0a86*/ 	.byte	0xff
	.zero		1


	//----- nvinfo : EIATTR_NUM_MBARRIERS
	.align		4
.L_47:
        /*0a88*/ 	.byte	0x03, 0x38
        /*0a8a*/ 	.short	0x0023


	//----- nvinfo : EIATTR_EXIT_INSTR_OFFSETS
	.align		4
        /*0a8c*/ 	.byte	0x04, 0x1c
        /*0a8e*/ 	.short	(.L_49 - .L_48)


	//   ....[0]....
.L_48:
        /*0a90*/ 	.word	0x00002830


	//   ....[1]....
        /*0a94*/ 	.word	0x00002d30


	//   ....[2]....
        /*0a98*/ 	.word	0x00002d90


	//   ....[3]....
        /*0a9c*/ 	.word	0x00004030


	//   ....[4]....
        /*0aa0*/ 	.word	0x00005210


	//   ....[5]....
        /*0aa4*/ 	.word	0x00005250


	//   ....[6]....
        /*0aa8*/ 	.word	0x00009580


	//   ....[7]....
        /*0aac*/ 	.word	0x00009600


	//   ....[8]....
        /*0ab0*/ 	.word	0x00009630


	//   ....[9]....
        /*0ab4*/ 	.word	0x000096a0


	//----- nvinfo : EIATTR_MAX_THREADS
	.align		4
.L_49:
        /*0ab8*/ 	.byte	0x04, 0x05
        /*0aba*/ 	.short	(.L_51 - .L_50)
.L_50:
        /*0abc*/ 	.word	0x00000100
        /*0ac0*/ 	.word	0x00000001
        /*0ac4*/ 	.word	0x00000001


	//----- nvinfo : EIATTR_CRS_STACK_SIZE
	.align		4
.L_51:
        /*0ac8*/ 	.byte	0x04, 0x1e
        /*0aca*/ 	.short	(.L_53 - .L_52)
.L_52:
        /*0acc*/ 	.word	0x00000000


	//----- nvinfo : EIATTR_CBANK_PARAM_SIZE
	.align		4
.L_53:
        /*0ad0*/ 	.byte	0x03, 0x19
        /*0ad2*/ 	.short	0x0800


	//----- nvinfo : EIATTR_PARAM_CBANK
	.align		4
        /*0ad4*/ 	.byte	0x04, 0x0a
        /*0ad6*/ 	.short	(.L_55 - .L_54)
	.align		4
.L_54:
        /*0ad8*/ 	.word	index@(.nv.constant0._ZN7cutlass13device_kernelINS_4gemm6kernel13GemmUniversalIN4cute5tupleIJiiiiEEENS1_10collective13CollectiveMmaINS1_35MainloopSm100TmaUmmaWarpSpecializedILi4ELi2ELi4ENS5_IJNS4_1CILi2EEENSA_ILi1EEESC_EEEEENS5_IJNSA_ILi128EEENSA_ILi256EEENSA_ILi32EEEEEENS_10bfloat16_tENS5_IJlSC_lEEESJ_SK_NS4_8TiledMMAINS4_8MMA_AtomIJNS4_26SM100_MMA_F16BF16_2x1SM_SSISJ_SJ_fLi128ELi256ELNS4_4UMMA5MajorE0ELSP_0ELNSO_7ScaleInE0ELSQ_0EEEEEENS4_6LayoutINS5_IJSC_SC_SC_EEENS5_IJNSA_ILi0EEESV_SV_EEEEENS5_IJNS4_10UnderscoreESY_SY_EEEEENS4_18SM100_TMA_2SM_LOADENS4_14ComposedLayoutINS4_7SwizzleILi2ELi4ELi3EEENS4_18smem_ptr_flag_bitsILi16EEENST_INS5_IJNSA_ILi8EEESH_EEENS5_IJSH_SC_EEEEEEEvNS4_8identityES11_S1B_vS1C_EENS_8epilogue10collective18CollectiveEpilogueINS1E_23Sm100TmaWarpSpecializedILi4ELi2ELi32ELb1ELb0EEEJNS5_IJNSA_ILi64EEESG_SH_EEENS5_IJNST_IS1J_SC_EENST_INS5_IJSH_SB_EEENS5_IJSC_SF_EEEEEEEESJ_SK_SJ_SK_NS1E_6fusion15FusionCallbacksIS1I_NS1Q_17LinearCombinationISJ_fSJ_fLNS_15FloatRoundStyleE2EEES1K_S1P_JEEENS4_5SM1004TMEM4LOAD26SM100_TMEM_LOAD_32dp32b32xENS4_13SM90_TMA_LOADES1B_NS4_39AutoVectorizingCopyWithAssumedAlignmentILi128EEENS4_14SM90_TMA_STOREES1B_S22_S22_EEEvvEEEEvNT_6ParamsE)
        /*0adc*/ 	.short	0x0380
        /*0ade*/ 	.short	0x0800


	//----- nvinfo : EIATTR_SW_WAR
	.align		4
.L_55:
        /*0ae0*/ 	.byte	0x04, 0x36
        /*0ae2*/ 	.short	(.L_57 - .L_56)
.L_56:
        /*0ae4*/ 	.word	0x00000008
.L_57:


//--------------------- .nv.callgraph             --------------------------
	.section	.nv.callgraph,"",@"SHT_CUDA_CALLGRAPH"
	.align	4
	.sectionentsize	8
	.align		4
        /*0000*/ 	.word	0x00000000
	.align		4
        /*0004*/ 	.word	0xffffffff
	.align		4
        /*0008*/ 	.word	index@(_ZN7cutlass13device_kernelINS_4gemm6kernel13GemmUniversalIN4cute5tupleIJiiiiEEENS1_10collective13CollectiveMmaINS1_35MainloopSm100TmaUmmaWarpSpecializedILi4ELi2ELi4ENS5_IJNS4_1CILi2EEENSA_ILi1EEESC_EEEEENS5_IJNSA_ILi128EEENSA_ILi256EEENSA_ILi32EEEEEENS_10bfloat16_tENS5_IJlSC_lEEESJ_SK_NS4_8TiledMMAINS4_8MMA_AtomIJNS4_26SM100_MMA_F16BF16_2x1SM_SSISJ_SJ_fLi128ELi256ELNS4_4UMMA5MajorE0ELSP_0ELNSO_7ScaleInE0ELSQ_0EEEEEENS4_6LayoutINS5_IJSC_SC_SC_EEENS5_IJNSA_ILi0EEESV_SV_EEEEENS5_IJNS4_10UnderscoreESY_SY_EEEEENS4_18SM100_TMA_2SM_LOADENS4_14ComposedLayoutINS4_7SwizzleILi2ELi4ELi3EEENS4_18smem_ptr_flag_bitsILi16EEENST_INS5_IJNSA_ILi8EEESH_EEENS5_IJSH_SC_EEEEEEEvNS4_8identityES11_S1B_vS1C_EENS_8epilogue10collective18CollectiveEpilogueINS1E_23Sm100TmaWarpSpecializedILi4ELi2ELi32ELb1ELb0EEEJNS5_IJNSA_ILi64EEESG_SH_EEENS5_IJNST_IS1J_SC_EENST_INS5_IJSH_SB_EEENS5_IJSC_SF_EEEEEEEESJ_SK_SJ_SK_NS1E_6fusion15FusionCallbacksIS1I_NS1Q_17LinearCombinationISJ_fSJ_fLNS_15FloatRoundStyleE2EEES1K_S1P_JEEENS4_5SM1004TMEM4LOAD26SM100_TMEM_LOAD_32dp32b32xENS4_13SM90_TMA_LOADES1B_NS4_39AutoVectorizingCopyWithAssumedAlignmentILi128EEENS4_14SM90_TMA_STOREES1B_S22_S22_EEEvvEEEEvNT_6ParamsE)
	.align		4
        /*000c*/ 	.word	index@(__assertfail)
	.align		4
        /*0010*/ 	.word	0x00000000
	.align		4
        /*0014*/ 	.word	0xfffffffe
	.align		4
        /*0018*/ 	.word	0x00000000
	.align		4
        /*001c*/ 	.word	0xfffffffd
	.align		4
        /*0020*/ 	.word	0x00000000
	.align		4
        /*0024*/ 	.word	0xfffffffc


//--------------------- .nv.constant4             --------------------------
	.section	.nv.constant4,"a",@progbits
	.align	8
	.align		8
.nv.constant4:
        /*0000*/ 	.dword	__assertfail
	.align		8
        /*0008*/ 	.dword	__unnamed_1
	.align		8
        /*0010*/ 	.dword	__unnamed_2
	.align		8
        /*0018*/ 	.dword	_ZN39_INTERNAL_58ab1134_4_k_cu_ab698890_88004cuda3std3__45__cpo5beginE
	.align		8
        /*0020*/ 	.dword	_ZN39_INTERNAL_58ab1134_4_k_cu_ab698890_88004cuda3std3__45__cpo3endE
	.align		8
        /*0028*/ 	.dword	_ZN39_INTERNAL_58ab1134_4_k_cu_ab698890_88004cuda3std3__45__cpo6cbeginE
	.align		8
        /*0030*/ 	.dword	_ZN39_INTERNAL_58ab1134_4_k_cu_ab698890_88004cuda3std3__45__cpo4cendE
	.align		8
        /*0038*/ 	.dword	_ZN39_INTERNAL_58ab1134_4_k_cu_ab698890_88004cuda3std3__441_GLOBAL__N__58ab1134_4_k_cu_ab698890_88006ignoreE
	.align		8
        /*0040*/ 	.dword	_ZN39_INTERNAL_58ab1134_4_k_cu_ab698890_88004cuda3std3__419piecewise_constructE
	.align		8
        /*0048*/ 	.dword	_ZN39_INTERNAL_58ab1134_4_k_cu_ab698890_88004cuda3std3__48in_placeE
	.align		8
        /*0050*/ 	.dword	_ZN39_INTERNAL_58ab1134_4_k_cu_ab698890_88004cuda3std6ranges3__45__cpo4swapE
	.align		8
        /*0058*/ 	.dword	_ZN39_INTERNAL_58ab1134_4_k_cu_ab698890_88004cuda3std6ranges3__45__cpo9iter_moveE
	.align		8
        /*0060*/ 	.dword	_ZN39_INTERNAL_58ab1134_4_k_cu_ab698890_88004cute7productE
	.align		8
        /*0068*/ 	.dword	_ZN39_INTERNAL_58ab1134_4_k_cu_ab698890_88004cute1_E
	.align		8
        /*0070*/ 	.dword	$str$25
	.align		8
        /*0078*/ 	.dword	$str$26
	.align		8
        /*0080*/ 	.dword	$str$27
	.align		8
        /*0088*/ 	.dword	$str$28


//--------------------- .text._ZN7cutlass13device_kernelINS_4gemm6kernel13GemmUniversalIN4cute5tupleIJiiiiEEENS1_10collective13CollectiveMmaINS1_35MainloopSm100TmaUmmaWarpSpecializedILi4ELi2ELi4ENS5_IJNS4_1CILi2EEENSA_ILi1EEESC_EEEEENS5_IJNSA_ILi128EEENSA_ILi256EEENSA_ILi32EEEEEENS_10bfloat16_tENS5_IJlSC_lEEESJ_SK_NS4_8TiledMMAINS4_8MMA_AtomIJNS4_26SM100_MMA_F16BF16_2x1SM_SSISJ_SJ_fLi128ELi256ELNS4_4UMMA5MajorE0ELSP_0ELNSO_7ScaleInE0ELSQ_0EEEEEENS4_6LayoutINS5_IJSC_SC_SC_EEENS5_IJNSA_ILi0EEESV_SV_EEEEENS5_IJNS4_10UnderscoreESY_SY_EEEEENS4_18SM100_TMA_2SM_LOADENS4_14ComposedLayoutINS4_7SwizzleILi2ELi4ELi3EEENS4_18smem_ptr_flag_bitsILi16EEENST_INS5_IJNSA_ILi8EEESH_EEENS5_IJSH_SC_EEEEEEEvNS4_8identityES11_S1B_vS1C_EENS_8epilogue10collective18CollectiveEpilogueINS1E_23Sm100TmaWarpSpecializedILi4ELi2ELi32ELb1ELb0EEEJNS5_IJNSA_ILi64EEESG_SH_EEENS5_IJNST_IS1J_SC_EENST_INS5_IJSH_SB_EEENS5_IJSC_SF_EEEEEEEESJ_SK_SJ_SK_NS1E_6fusion15FusionCallbacksIS1I_NS1Q_17LinearCombinationISJ_fSJ_fLNS_15FloatRoundStyleE2EEES1K_S1P_JEEENS4_5SM1004TMEM4LOAD26SM100_TMEM_LOAD_32dp32b32xENS4_13SM90_TMA_LOADES1B_NS4_39AutoVectorizingCopyWithAssumedAlignmentILi128EEENS4_14SM90_TMA_STOREES1B_S22_S22_EEEvvEEEEvNT_6ParamsE --------------------------
	.section	.text._ZN7cutlass13device_kernelINS_4gemm6kernel13GemmUniversalIN4cute5tupleIJiiiiEEENS1_10collective13CollectiveMmaINS1_35MainloopSm100TmaUmmaWarpSpecializedILi4ELi2ELi4ENS5_IJNS4_1CILi2EEENSA_ILi1EEESC_EEEEENS5_IJNSA_ILi128EEENSA_ILi256EEENSA_ILi32EEEEEENS_10bfloat16_tENS5_IJlSC_lEEESJ_SK_NS4_8TiledMMAINS4_8MMA_AtomIJNS4_26SM100_MMA_F16BF16_2x1SM_SSISJ_SJ_fLi128ELi256ELNS4_4UMMA5MajorE0ELSP_0ELNSO_7ScaleInE0ELSQ_0EEEEEENS4_6LayoutINS5_IJSC_SC_SC_EEENS5_IJNSA_ILi0EEESV_SV_EEEEENS5_IJNS4_10UnderscoreESY_SY_EEEEENS4_18SM100_TMA_2SM_LOADENS4_14ComposedLayoutINS4_7SwizzleILi2ELi4ELi3EEENS4_18smem_ptr_flag_bitsILi16EEENST_INS5_IJNSA_ILi8EEESH_EEENS5_IJSH_SC_EEEEEEEvNS4_8identityES11_S1B_vS1C_EENS_8epilogue10collective18CollectiveEpilogueINS1E_23Sm100TmaWarpSpecializedILi4ELi2ELi32ELb1ELb0EEEJNS5_IJNSA_ILi64EEESG_SH_EEENS5_IJNST_IS1J_SC_EENST_INS5_IJSH_SB_EEENS5_IJSC_SF_EEEEEEEESJ_SK_SJ_SK_NS1E_6fusion15FusionCallbacksIS1I_NS1Q_17LinearCombinationISJ_fSJ_fLNS_15FloatRoundStyleE2EEES1K_S1P_JEEENS4_5SM1004TMEM4LOAD26SM100_TMEM_LOAD_32dp32b32xENS4_13SM90_TMA_LOADES1B_NS4_39AutoVectorizingCopyWithAssumedAlignmentILi128EEENS4_14SM90_TMA_STOREES1B_S22_S22_EEEvvEEEEvNT_6ParamsE,"ax",@progbits
	.align	128
.text._ZN7cutlass13device_kernelINS_4gemm6kernel13GemmUniversalIN4cute5tupleIJiiiiEEENS1_10collective13CollectiveMmaINS1_35MainloopSm100TmaUmmaWarpSpecializedILi4ELi2ELi4ENS5_IJNS4_1CILi2EEENSA_ILi1EEESC_EEEEENS5_IJNSA_ILi128EEENSA_ILi256EEENSA_ILi32EEEEEENS_10bfloat16_tENS5_IJlSC_lEEESJ_SK_NS4_8TiledMMAINS4_8MMA_AtomIJNS4_26SM100_MMA_F16BF16_2x1SM_SSISJ_SJ_fLi128ELi256ELNS4_4UMMA5MajorE0ELSP_0ELNSO_7ScaleInE0ELSQ_0EEEEEENS4_6LayoutINS5_IJSC_SC_SC_EEENS5_IJNSA_ILi0EEESV_SV_EEEEENS5_IJNS4_10UnderscoreESY_SY_EEEEENS4_18SM100_TMA_2SM_LOADENS4_14ComposedLayoutINS4_7SwizzleILi2ELi4ELi3EEENS4_18smem_ptr_flag_bitsILi16EEENST_INS5_IJNSA_ILi8EEESH_EEENS5_IJSH_SC_EEEEEEEvNS4_8identityES11_S1B_vS1C_EENS_8epilogue10collective18CollectiveEpilogueINS1E_23Sm100TmaWarpSpecializedILi4ELi2ELi32ELb1ELb0EEEJNS5_IJNSA_ILi64EEESG_SH_EEENS5_IJNST_IS1J_SC_EENST_INS5_IJSH_SB_EEENS5_IJSC_SF_EEEEEEEESJ_SK_SJ_SK_NS1E_6fusion15FusionCallbacksIS1I_NS1Q_17LinearCombinationISJ_fSJ_fLNS_15FloatRoundStyleE2EEES1K_S1P_JEEENS4_5SM1004TMEM4LOAD26SM100_TMEM_LOAD_32dp32b32xENS4_13SM90_TMA_LOADES1B_NS4_39AutoVectorizingCopyWithAssumedAlignmentILi128EEENS4_14SM90_TMA_STOREES1B_S22_S22_EEEvvEEEEvNT_6ParamsE:
        .type           _ZN7cutlass13device_kernelINS_4gemm6kernel13GemmUniversalIN4cute5tupleIJiiiiEEENS1_10collective13CollectiveMmaINS1_35MainloopSm100TmaUmmaWarpSpecializedILi4ELi2ELi4ENS5_IJNS4_1CILi2EEENSA_ILi1EEESC_EEEEENS5_IJNSA_ILi128EEENSA_ILi256EEENSA_ILi32EEEEEENS_10bfloat16_tENS5_IJlSC_lEEESJ_SK_NS4_8TiledMMAINS4_8MMA_AtomIJNS4_26SM100_MMA_F16BF16_2x1SM_SSISJ_SJ_fLi128ELi256ELNS4_4UMMA5MajorE0ELSP_0ELNSO_7ScaleInE0ELSQ_0EEEEEENS4_6LayoutINS5_IJSC_SC_SC_EEENS5_IJNSA_ILi0EEESV_SV_EEEEENS5_IJNS4_10UnderscoreESY_SY_EEEEENS4_18SM100_TMA_2SM_LOADENS4_14ComposedLayoutINS4_7SwizzleILi2ELi4ELi3EEENS4_18smem_ptr_flag_bitsILi16EEENST_INS5_IJNSA_ILi8EEESH_EEENS5_IJSH_SC_EEEEEEEvNS4_8identityES11_S1B_vS1C_EENS_8epilogue10collective18CollectiveEpilogueINS1E_23Sm100TmaWarpSpecializedILi4ELi2ELi32ELb1ELb0EEEJNS5_IJNSA_ILi64EEESG_SH_EEENS5_IJNST_IS1J_SC_EENST_INS5_IJSH_SB_EEENS5_IJSC_SF_EEEEEEEESJ_SK_SJ_SK_NS1E_6fusion15FusionCallbacksIS1I_NS1Q_17LinearCombinationISJ_fSJ_fLNS_15FloatRoundStyleE2EEES1K_S1P_JEEENS4_5SM1004TMEM4LOAD26SM100_TMEM_LOAD_32dp32b32xENS4_13SM90_TMA_LOADES1B_NS4_39AutoVectorizingCopyWithAssumedAlignmentILi128EEENS4_14SM90_TMA_STOREES1B_S22_S22_EEEvvEEEEvNT_6ParamsE,@function
        .size           _ZN7cutlass13device_kernelINS_4gemm6kernel13GemmUniversalIN4cute5tupleIJiiiiEEENS1_10collective13CollectiveMmaINS1_35MainloopSm100TmaUmmaWarpSpecializedILi4ELi2ELi4ENS5_IJNS4_1CILi2EEENSA_ILi1EEESC_EEEEENS5_IJNSA_ILi128EEENSA_ILi256EEENSA_ILi32EEEEEENS_10bfloat16_tENS5_IJlSC_lEEESJ_SK_NS4_8TiledMMAINS4_8MMA_AtomIJNS4_26SM100_MMA_F16BF16_2x1SM_SSISJ_SJ_fLi128ELi256ELNS4_4UMMA5MajorE0ELSP_0ELNSO_7ScaleInE0ELSQ_0EEEEEENS4_6LayoutINS5_IJSC_SC_SC_EEENS5_IJNSA_ILi0EEESV_SV_EEEEENS5_IJNS4_10UnderscoreESY_SY_EEEEENS4_18SM100_TMA_2SM_LOADENS4_14ComposedLayoutINS4_7SwizzleILi2ELi4ELi3EEENS4_18smem_ptr_flag_bitsILi16EEENST_INS5_IJNSA_ILi8EEESH_EEENS5_IJSH_SC_EEEEEEEvNS4_8identityES11_S1B_vS1C_EENS_8epilogue10collective18CollectiveEpilogueINS1E_23Sm100TmaWarpSpecializedILi4ELi2ELi32ELb1ELb0EEEJNS5_IJNSA_ILi64EEESG_SH_EEENS5_IJNST_IS1J_SC_EENST_INS5_IJSH_SB_EEENS5_IJSC_SF_EEEEEEEESJ_SK_SJ_SK_NS1E_6fusion15FusionCallbacksIS1I_NS1Q_17LinearCombinationISJ_fSJ_fLNS_15FloatRoundStyleE2EEES1K_S1P_JEEENS4_5SM1004TMEM4LOAD26SM100_TMEM_LOAD_32dp32b32xENS4_13SM90_TMA_LOADES1B_NS4_39AutoVectorizingCopyWithAssumedAlignmentILi128EEENS4_14SM90_TMA_STOREES1B_S22_S22_EEEvvEEEEvNT_6ParamsE,(.L_x_197 - _ZN7cutlass13device_kernelINS_4gemm6kernel13GemmUniversalIN4cute5tupleIJiiiiEEENS1_10collective13CollectiveMmaINS1_35MainloopSm100TmaUmmaWarpSpecializedILi4ELi2ELi4ENS5_IJNS4_1CILi2EEENSA_ILi1EEESC_EEEEENS5_IJNSA_ILi128EEENSA_ILi256EEENSA_ILi32EEEEEENS_10bfloat16_tENS5_IJlSC_lEEESJ_SK_NS4_8TiledMMAINS4_8MMA_AtomIJNS4_26SM100_MMA_F16BF16_2x1SM_SSISJ_SJ_fLi128ELi256ELNS4_4UMMA5MajorE0ELSP_0ELNSO_7ScaleInE0ELSQ_0EEEEEENS4_6LayoutINS5_IJSC_SC_SC_EEENS5_IJNSA_ILi0EEESV_SV_EEEEENS5_IJNS4_10UnderscoreESY_SY_EEEEENS4_18SM100_TMA_2SM_LOADENS4_14ComposedLayoutINS4_7SwizzleILi2ELi4ELi3EEENS4_18smem_ptr_flag_bitsILi16EEENST_INS5_IJNSA_ILi8EEESH_EEENS5_IJSH_SC_EEEEEEEvNS4_8identityES11_S1B_vS1C_EENS_8epilogue10collective18CollectiveEpilogueINS1E_23Sm100TmaWarpSpecializedILi4ELi2ELi32ELb1ELb0EEEJNS5_IJNSA_ILi64EEESG_SH_EEENS5_IJNST_IS1J_SC_EENST_INS5_IJSH_SB_EEENS5_IJSC_SF_EEEEEEEESJ_SK_SJ_SK_NS1E_6fusion15FusionCallbacksIS1I_NS1Q_17LinearCombinationISJ_fSJ_fLNS_15FloatRoundStyleE2EEES1K_S1P_JEEENS4_5SM1004TMEM4LOAD26SM100_TMEM_LOAD_32dp32b32xENS4_13SM90_TMA_LOADES1B_NS4_39AutoVectorizingCopyWithAssumedAlignmentILi128EEENS4_14SM90_TMA_STOREES1B_S22_S22_EEEvvEEEEvNT_6ParamsE)
        .other          _ZN7cutlass13device_kernelINS_4gemm6kernel13GemmUniversalIN4cute5tupleIJiiiiEEENS1_10collective13CollectiveMmaINS1_35MainloopSm100TmaUmmaWarpSpecializedILi4ELi2ELi4ENS5_IJNS4_1CILi2EEENSA_ILi1EEESC_EEEEENS5_IJNSA_ILi128EEENSA_ILi256EEENSA_ILi32EEEEEENS_10bfloat16_tENS5_IJlSC_lEEESJ_SK_NS4_8TiledMMAINS4_8MMA_AtomIJNS4_26SM100_MMA_F16BF16_2x1SM_SSISJ_SJ_fLi128ELi256ELNS4_4UMMA5MajorE0ELSP_0ELNSO_7ScaleInE0ELSQ_0EEEEEENS4_6LayoutINS5_IJSC_SC_SC_EEENS5_IJNSA_ILi0EEESV_SV_EEEEENS5_IJNS4_10UnderscoreESY_SY_EEEEENS4_18SM100_TMA_2SM_LOADENS4_14ComposedLayoutINS4_7SwizzleILi2ELi4ELi3EEENS4_18smem_ptr_flag_bitsILi16EEENST_INS5_IJNSA_ILi8EEESH_EEENS5_IJSH_SC_EEEEEEEvNS4_8identityES11_S1B_vS1C_EENS_8epilogue10collective18CollectiveEpilogueINS1E_23Sm100TmaWarpSpecializedILi4ELi2ELi32ELb1ELb0EEEJNS5_IJNSA_ILi64EEESG_SH_EEENS5_IJNST_IS1J_SC_EENST_INS5_IJSH_SB_EEENS5_IJSC_SF_EEEEEEEESJ_SK_SJ_SK_NS1E_6fusion15FusionCallbacksIS1I_NS1Q_17LinearCombinationISJ_fSJ_fLNS_15FloatRoundStyleE2EEES1K_S1P_JEEENS4_5SM1004TMEM4LOAD26SM100_TMEM_LOAD_32dp32b32xENS4_13SM90_TMA_LOADES1B_NS4_39AutoVectorizingCopyWithAssumedAlignmentILi128EEENS4_14SM90_TMA_STOREES1B_S22_S22_EEEvvEEEEvNT_6ParamsE,@"STO_CUDA_ENTRY STV_DEFAULT"
_ZN7cutlass13device_kernelINS_4gemm6kernel13GemmUniversalIN4cute5tupleIJiiiiEEENS1_10collective13CollectiveMmaINS1_35MainloopSm100TmaUmmaWarpSpecializedILi4ELi2ELi4ENS5_IJNS4_1CILi2EEENSA_ILi1EEESC_EEEEENS5_IJNSA_ILi128EEENSA_ILi256EEENSA_ILi32EEEEEENS_10bfloat16_tENS5_IJlSC_lEEESJ_SK_NS4_8TiledMMAINS4_8MMA_AtomIJNS4_26SM100_MMA_F16BF16_2x1SM_SSISJ_SJ_fLi128ELi256ELNS4_4UMMA5MajorE0ELSP_0ELNSO_7ScaleInE0ELSQ_0EEEEEENS4_6LayoutINS5_IJSC_SC_SC_EEENS5_IJNSA_ILi0EEESV_SV_EEEEENS5_IJNS4_10UnderscoreESY_SY_EEEEENS4_18SM100_TMA_2SM_LOADENS4_14ComposedLayoutINS4_7SwizzleILi2ELi4ELi3EEENS4_18smem_ptr_flag_bitsILi16EEENST_INS5_IJNSA_ILi8EEESH_EEENS5_IJSH_SC_EEEEEEEvNS4_8identityES11_S1B_vS1C_EENS_8epilogue10collective18CollectiveEpilogueINS1E_23Sm100TmaWarpSpecializedILi4ELi2ELi32ELb1ELb0EEEJNS5_IJNSA_ILi64EEESG_SH_EEENS5_IJNST_IS1J_SC_EENST_INS5_IJSH_SB_EEENS5_IJSC_SF_EEEEEEEESJ_SK_SJ_SK_NS1E_6fusion15FusionCallbacksIS1I_NS1Q_17LinearCombinationISJ_fSJ_fLNS_15FloatRoundStyleE2EEES1K_S1P_JEEENS4_5SM1004TMEM4LOAD26SM100_TMEM_LOAD_32dp32b32xENS4_13SM90_TMA_LOADES1B_NS4_39AutoVectorizingCopyWithAssumedAlignmentILi128EEENS4_14SM90_TMA_STOREES1B_S22_S22_EEEvvEEEEvNT_6ParamsE:
[----:B------:R-:W1:Y:S01]  /*0000*/  LDC R1, c[0x0][0x37c] ;  /* 0x0000df00ff017b82 */ /* 0x000e620000000800 */
[----:B------:R-:W2:Y:S01]  /*0010*/  S2R R105, SR_TID.X ;  /* 0x0000000000697919 */ /* 0x000ea20000002100 */
[----:B------:R-:W3:Y:S06]  /*0020*/  LDCU.64 UR6, c[0x0][0x890] ;  /* 0x00011200ff0677ac */ /* 0x000eec0008000a00 */
[----:B------:R-:W4:Y:S01]  /*0030*/  S2UR UR37, SR_CgaCtaId ;  /* 0x00000000002579c3 */ /* 0x000f220000008800 */
[----:B------:R-:W-:Y:S02]  /*0040*/  PRMT R92, RZ, 0x7610, R92 ;  /* 0x00007610ff5c7816 */ /* 0x000fe4000000005c */
[----:B------:R-:W-:Y:S01]  /*0050*/  ELECT P1, URZ, PT ;  /* 0x0000000000ff782f */ /* 0x000fe20003820000 */
[----:B------:R-:W1:Y:S01]  /*0060*/  LDCU.64 UR46, c[0x0][0x358] ;  /* 0x00006b00ff2e77ac */ /* 0x000e620008000a00 */
[----:B---3--:R-:W-:-:S04]  /*0070*/  UISETP.NE.U32.AND UP0, UPT, UR6, URZ, UPT ;  /* 0x000000ff0600728c */ /* 0x008fc8000bf05070 */
[----:B------:R-:W-:Y:S02]  /*0080*/  UISETP.NE.AND.EX UP0, UPT, UR7, URZ, UPT, UP0 ;  /* 0x000000ff0700728c */ /* 0x000fe4000bf05300 */
[----:B----4-:R-:W-:Y:S02]  /*0090*/  ULOP3.LUT UR5, UR37, 0x1, URZ, 0xc0, !UPT ;  /* 0x0000000125057892 */ /* 0x010fe4000f8ec0ff */
[----:B------:R-:W-:Y:S01]  /*00a0*/  ULOP3.LUT UR4, UR37, 0x1, URZ, 0x3c, !UPT ;  /* 0x0000000125047892 */ /* 0x000fe2000f8e3cff */
[----:B--2---:R-:W-:-:S05]  /*00b0*/  SHF.R.U32.HI R96, RZ, 0x5, R105 ;  /* 0x00000005ff607819 */ /* 0x004fca0000011669 */
[----:B------:R-:W2:Y:S02]  /*00c0*/  SHFL.IDX PT, R0, R96, RZ, 0x1f ;  /* 0x00001fff60007589 */ /* 0x000ea400000e0000 */
[----:B--2---:R-:W-:Y:S01]  /*00d0*/  R2UR UR10, R0 ;  /* 0x00000000000a72ca */ /* 0x004fe200000e0000 */
[----:B-1----:R-:W-:-:S14]  /*00e0*/  BRA.U UP0, `(.L_x_0) ;  /* 0x00000001002c7547 */ /* 0x002fdc000b800000 */
[----:B------:R-:W1:Y:S02]  /*00f0*/  LDCU.64 UR8, c[0x0][0x888] ;  /* 0x00011100ff0877ac */ /* 0x000e640008000a00 */
[----:B-1----:R-:W-:-:S04]  /*0100*/  UISETP.NE.U32.AND UP0, UPT, UR8, URZ, UPT ;  /* 0x000000ff0800728c */ /* 0x002fc8000bf05070 */
[----:B------:R-:W-:-:S09]  /*0110*/  UISETP.NE.AND.EX UP0, UPT, UR9, URZ, UPT, UP0 ;  /* 0x000000ff0900728c */ /* 0x000fd2000bf05300 */
[----:B------:R-:W-:Y:S05]  /*0120*/  BRA.U !UP0, `(.L_x_1) ;  /* 0x0000000108107547 */ /* 0x000fea000b800000 */
[----:B------:R-:W1:Y:S02]  /*0130*/  LDC.64 R2, c[0x0][0x888] ;  /* 0x00022200ff027b82 */ /* 0x000e640000000a00 */
[----:B-1----:R1:W5:Y:S01]  /*0140*/  LDG.E R49, desc[UR46][R2.64] ;  /* 0x0000002e02317981 */ /* 0x002362000c1e1900 */
[----:B------:R-:W-:Y:S01]  /*0150*/  HFMA2 R92, -RZ, RZ, 0, 5.9604644775390625e-08 ;  /* 0x00000001ff5c7431 */ /* 0x000fe200000001ff */
[----:B------:R-:W-:Y:S05]  /*0160*/  BRA `(.L_x_0) ;  /* 0x00000000000c7947 */ /* 0x000fea0003800000 */
.L_x_1:
[----:B------:R-:W1:Y:S01]  /*0170*/  LDCU UR8, c[0x0][0x880] ;  /* 0x00011000ff0877ac */ /* 0x000e620008000800 */
[----:B------:R-:W-:Y:S01]  /*0180*/  HFMA2 R92, -RZ, RZ, 0, 5.9604644775390625e-08 ;  /* 0x00000001ff5c7431 */ /* 0x000fe200000001ff */
[----:B-1----:R-:W-:-:S07]  /*0190*/  MOV R49, UR8 ;  /* 0x0000000800317c02 */ /* 0x002fce0008000f00 */
.L_x_0:
[----:B------:R-:W2:Y:S02]  /*01a0*/  LDCU.64 UR8, c[0x0][0x8b0] ;  /* 0x00011600ff0877ac */ /* 0x000ea40008000a00 */
[----:B--2---:R-:W-:-:S04]  /*01b0*/  UISETP.NE.U32.AND UP0, UPT, UR8, URZ, UPT ;  /* 0x000000ff0800728c */ /* 0x004fc8000bf05070 */
[----:B------:R-:W-:-:S09]  /*01c0*/  UISETP.NE.AND.EX UP0, UPT, UR9, URZ, UPT, UP0 ;  /* 0x000000ff0900728c */ /* 0x000fd2000bf05300 */
[----:B------:R-:W-:Y:S05]  /*01d0*/  BRA.U UP0, `(.L_x_2) ;  /* 0x0000000100247547 */ /* 0x000fea000b800000 */
[----:B------:R-:W2:Y:S02]  /*01e0*/  LDCU.64 UR8, c[0x0][0x8a8] ;  /* 0x00011500ff0877ac */ /* 0x000ea40008000a00 */
[----:B--2---:R-:W-:-:S04]  /*01f0*/  UISETP.NE.U32.AND UP0, UPT, UR8, URZ, UPT ;  /* 0x000000ff0800728c */ /* 0x004fc8000bf05070 */
[----:B------:R-:W-:-:S09]  /*0200*/  UISETP.NE.AND.EX UP0, UPT, UR9, URZ, UPT, UP0 ;  /* 0x000000ff0900728c */ /* 0x000fd2000bf05300 */
[----:B------:R-:W-:Y:S05]  /*0210*/  BRA.U !UP0, `(.L_x_3) ;  /* 0x00000001080c7547 */ /* 0x000fea000b800000 */
[----:B-1----:R-:W1:Y:S02]  /*0220*/  LDC.64 R2, c[0x0][0x8a8] ;  /* 0x00022a00ff027b82 */ /* 0x002e640000000a00 */
[----:B-1----:R2:W5:Y:S01]  /*0230*/  LDG.E R47, desc[UR46][R2.64] ;  /* 0x0000002e022f7981 */ /* 0x002562000c1e1900 */
[----:B------:R-:W-:Y:S05]  /*0240*/  BRA `(.L_x_2) ;  /* 0x0000000000087947 */ /* 0x000fea0003800000 */
.L_x_3:
[----:B------:R-:W2:Y:S02]  /*0250*/  LDCU UR8, c[0x0][0x8a0] ;  /* 0x00011400ff0877ac */ /* 0x000ea40008000800 */
[----:B--2---:R-:W-:Y:S02]  /*0260*/  MOV R47, UR8 ;  /* 0x00000008002f7c02 */ /* 0x004fe40008000f00 */
.L_x_2:
[----:B------:R-:W-:Y:S01]  /*0270*/  IMAD.U32 R0, RZ, RZ, UR10 ;  /* 0x0000000aff007e24 */ /* 0x000fe2000f8e00ff */
[----:B------:R-:W-:Y:S04]  /*0280*/  BSSY.RECONVERGENT B0, `(.L_x_4) ;  /* 0x000000c000007945 */ /* 0x000fe80003800200 */
[C---:B------:R-:W-:Y:S02]  /*0290*/  ISETP.NE.OR P2, PT, R0.reuse, 0x1, !P1 ;  /* 0x000000010000780c */ /* 0x040fe40004f45670 */
[----:B------:R-:W-:-:S11]  /*02a0*/  ISETP.NE.OR P0, PT, R0, 0x3, !P1 ;  /* 0x000000030000780c */ /* 0x000fd60004f05670 */
[----:B------:R-:W-:Y:S05]  /*02b0*/  @P2 BRA `(.L_x_5) ;  /* 0x0000000000202947 */ /* 0x000fea0003800000 */
[----:B------:R-:W3:Y:S02]  /*02c0*/  LDCU.64 UR8, c[0x0][0x348] ;  /* 0x00006900ff0877ac */ /* 0x000ee40008000a00 */
[----:B---3--:R-:W-:Y:S02]  /*02d0*/  UIADD3 UR12, UP1, UPT, UR8, 0x80, URZ ;  /* 0x00000080080c7890 */ /* 0x008fe4000ff3e0ff */
[----:B------:R-:W-:Y:S02]  /*02e0*/  UIADD3 UR8, UP0, UPT, UR8, 0x180, URZ ;  /* 0x0000018008087890 */ /* 0x000fe4000ff1e0ff */
[----:B------:R-:W-:Y:S02]  /*02f0*/  UIADD3.X UR13, UPT, UPT, URZ, UR9, URZ, UP1, !UPT ;  /* 0x00000009ff0d7290 */ /* 0x000fe40008ffe4ff */
[----:B------:R-:W-:-:S07]  /*0300*/  UIADD3.X UR9, UPT, UPT, URZ, UR9, URZ, UP0, !UPT ;  /* 0x00000009ff097290 */ /* 0x000fce00087fe4ff */
[----:B------:R3:W-:Y:S02]  /*0310*/  UTMACCTL.PF [UR12] ;  /* 0x000000000c0079b9 */ /* 0x0007e40008040000 */
[----:B------:R3:W-:Y:S02]  /*0320*/  UTMACCTL.PF [UR8] ;  /* 0x00000000080079b9 */ /* 0x0007e40008040000 */
[----:B---3--:R-:W-:Y:S01]  /*0330*/  NOP ;  /* 0x0000000000007918 */ /* 0x008fe20000000000 */
.L_x_5:
[----:B------:R-:W-:Y:S05]  /*0340*/  BSYNC.RECONVERGENT B0 ;  /* 0x0000000000007941 */ /* 0x000fea0003800200 */
.L_x_4:
[----:B------:R-:W-:Y:S04]  /*0350*/  BSSY.RECONVERGENT B0, `(.L_x_6) ;  /* 0x000000a000007945 */ /* 0x000fe80003800200 */
        /* <DEDUP_REMOVED lines=9> */
.L_x_7:
[----:B------:R-:W-:Y:S05]  /*03f0*/  BSYNC.RECONVERGENT B0 ;  /* 0x0000000000007941 */ /* 0x000fea0003800200 */
.L_x_6:
[----:B------:R-:W3:Y:S01]  /*0400*/  LDCU.64 UR8, c[0x0][0x888] ;  /* 0x00011100ff0877ac */ /* 0x000ee20008000a00 */
[----:B------:R-:W-:Y:S02]  /*0410*/  UISETP.EQ.U32.AND UP1, UPT, UR6, URZ, UPT ;  /* 0x000000ff0600728c */ /* 0x000fe4000bf22070 */
[----:B------:R-:W-:Y:S02]  /*0420*/  UPLOP3.LUT UP5, UPT, UPT, UPT, UPT, 0x80, 0x8 ;  /* 0x000000000008789c */ /* 0x000fe40003faf070 */
[----:B---3--:R-:W-:-:S04]  /*0430*/  UISETP.NE.U32.AND UP0, UPT, UR8, URZ, UPT ;  /* 0x000000ff0800728c */ /* 0x008fc8000bf05070 */
[----:B------:R-:W-:-:S04]  /*0440*/  UISETP.NE.AND.EX UP0, UPT, UR9, URZ, UPT, UP0 ;  /* 0x000000ff0900728c */ /* 0x000fc8000bf05300 */
[----:B------:R-:W-:-:S04]  /*0450*/  UISETP.EQ.OR.EX UP2, UPT, UR7, URZ, !UP0, UP1 ;  /* 0x000000ff0700728c */ /* 0x000fc8000c742710 */
[----:B------:R-:W-:-:S05]  /*0460*/  UP2UR UR50, UPR, URZ, 0x4 ;  /* 0x00000004ff327883 */ /* 0x000fca0008000000 */
[----:B------:R-:W-:Y:S07]  /*0470*/  BRA.U !UP2, `(.L_x_8) ;  /* 0x000000010a207547 */ /* 0x000fee000b800000 */
[----:B------:R-:W-:Y:S01]  /*0480*/  UISETP.NE.U32.AND UP2, UPT, UR6, URZ, UPT ;  /* 0x000000ff0600728c */ /* 0x000fe2000bf45070 */
[----:B-----5:R-:W-:Y:S01]  /*0490*/  FSETP.NEU.AND P0, PT, R49, RZ, PT ;  /* 0x000000ff3100720b */ /* 0x020fe20003f0d000 */
[----:B------:R-:W-:Y:S02]  /*04a0*/  USEL UR6, URZ, 0xffffffff, UP0 ;  /* 0xffffffffff067887 */ /* 0x000fe40008000000 */
[----:B------:R-:W-:-:S10]  /*04b0*/  UISETP.NE.AND.EX UP2, UPT, UR7, URZ, UPT, UP2 ;  /* 0x000000ff0700728c */ /* 0x000fd4000bf45320 */
[----:B------:R-:W-:Y:S01]  /*04c0*/  VOTEU.ANY UP1, P0 ;  /* 0x0000000000ff7886 */ /* 0x000fe20000020100 */
[----:B------:R-:W-:-:S04]  /*04d0*/  @!UP2 USEL UR6, URZ, 0xffffffff, UP1 ;  /* 0xffffffffff06a887 */ /* 0x000fc80008800000 */
[----:B------:R-:W-:-:S04]  /*04e0*/  ULOP3.LUT UR6, UR6, 0x1, URZ, 0xc0, !UPT ;  /* 0x0000000106067892 */ /* 0x000fc8000f8ec0ff */
[----:B------:R-:W-:-:S11]  /*04f0*/  UISETP.NE.U32.AND UP5, UPT, UR6, 0x1, UPT ;  /* 0x000000010600788c */ /* 0x000fd6000bfa5070 */
.L_x_8:
[----:B------:R-:W3:Y:S01]  /*0500*/  SHFL.IDX PT, R0, R96, RZ, 0x1f ;  /* 0x00001fff60007589 */ /* 0x000ee200000e0000 */
[----:B------:R-:W-:-:S04]  /*0510*/  UISETP.NE.AND UP1, UPT, UR10, 0x2, UPT ;  /* 0x000000020a00788c */ /* 0x000fc8000bf25270 */
[----:B------:R-:W-:Y:S02]  /*0520*/  UISETP.EQ.AND UP2, UPT, UR5, URZ, !UP1 ;  /* 0x000000ff0500728c */ /* 0x000fe4000cf42270 */
[----:B------:R-:W-:-:S04]  /*0530*/  USEL UR6, URZ, 0x1, UP1 ;  /* 0x00000001ff067887 */ /* 0x000fc80008800000 */
[----:B------:R-:W-:Y:S02]  /*0540*/  PLOP3.LUT P5, PT, P1, PT, UP2, 0x80, 0x8 ;  /* 0x000000000008781c */ /* 0x000fe40000faf028 */
[----:B---3--:R-:W-:-:S13]  /*0550*/  ISETP.NE.AND P0, PT, R0, RZ, PT ;  /* 0x000000ff0000720c */ /* 0x008fda0003f05270 */
[----:B------:R-:W-:Y:S05]  /*0560*/  @P0 BRA `(.L_x_9) ;  /* 0x0000000000440947 */ /* 0x000fea0003800000 */
[----:B------:R-:W-:Y:S01]  /*0570*/  UMOV UR8, 0x400 ;  /* 0x0000040000087882 */ /* 0x000fe20000000000 */
[----:B------:R-:W-:Y:S01]  /*0580*/  UMOV UR7, 0x1 ;  /* 0x0000000100077882 */ /* 0x000fe20000000000 */
[----:B------:R-:W-:Y:S02]  /*0590*/  ULEA UR8, UR37, UR8, 0x18 ;  /* 0x0000000825087291 */ /* 0x000fe4000f8ec0ff */
[----:B------:R-:W-:-:S04]  /*05a0*/  UIADD3 UR12, UPT, UPT, -UR7, 0x100000, URZ ;  /* 0x00100000070c7890 */ /* 0x000fc8000fffe1ff */
[----:B------:R-:W-:Y:S02]  /*05b0*/  USHF.L.U32 UR13, UR12, 0xb, URZ ;  /* 0x0000000b0c0d7899 */ /* 0x000fe400080006ff */
[----:B------:R-:W-:Y:S01]  /*05c0*/  USHF.L.U32 UR12, UR12, 0x1, URZ ;  /* 0x000000010c0c7899 */ /* 0x000fe200080006ff */
[----:B------:R-:W-:Y:S01]  /*05d0*/  ELECT P0, URZ, PT ;  /* 0x0000000000ff782f */ /* 0x000fe20003800000 */
[----:B------:R-:W3:Y:S10]  /*05e0*/  FENCE.VIEW.ASYNC.S ;  /* 0x00000000000073c6 */ /* 0x000ef40000000000 */
[----:B---3--:R3:W4:Y:S01]  /*05f0*/  SYNCS.EXCH.64 URZ, [UR8], UR12 ;  /* 0x0000000c08ff75b2 */ /* 0x0087220008000100 */
[----:B------:R3:W1:Y:S01]  /*0600*/  SYNCS.EXCH.64 URZ, [UR8+0x20], UR12 ;  /* 0x0000200c08ff75b2 */ /* 0x0006620008000100 */
[----:B------:R3:W1:Y:S01]  /*0610*/  SYNCS.EXCH.64 URZ, [UR8+0x8], UR12 ;  /* 0x0000080c08ff75b2 */ /* 0x0006620008000100 */
[----:B------:R3:W1:Y:S01]  /*0620*/  SYNCS.EXCH.64 URZ, [UR8+0x28], UR12 ;  /* 0x0000280c08ff75b2 */ /* 0x0006620008000100 */
[----:B------:R3:W1:Y:S01]  /*0630*/  SYNCS.EXCH.64 URZ, [UR8+0x10], UR12 ;  /* 0x0000100c08ff75b2 */ /* 0x0006620008000100 */
[----:B------:R3:W1:Y:S01]  /*0640*/  SYNCS.EXCH.64 URZ, [UR8+0x30], UR12 ;  /* 0x0000300c08ff75b2 */ /* 0x0006620008000100 */
[----:B------:R3:W1:Y:S01]  /*0650*/  SYNCS.EXCH.64 URZ, [UR8+0x18], UR12 ;  /* 0x0000180c08ff75b2 */ /* 0x0006620008000100 */
[----:B------:R3:W1:Y:S01]  /*0660*/  SYNCS.EXCH.64 URZ, [UR8+0x38], UR12 ;  /* 0x0000380c08ff75b2 */ /* 0x0006620008000100 */
[----:B------:R-:W-:Y:S01]  /*0670*/  NOP ;  /* 0x0000000000007918 */ /* 0x000fe20000000000 */
.L_x_9:
[----:B------:R-:W2:Y:S01]  /*0680*/  SHFL.IDX PT, R0, R96, RZ, 0x1f ;  /* 0x00001fff60007589 */ /* 0x000ea200000e0000 */
[----:B------:R-:W-:Y:S01]  /*0690*/  NOP ;  /* 0x0000000000007918 */ /* 0x000fe20000000000 */
[----:B--2---:R-:W-:-:S13]  /*06a0*/  ISETP.NE.AND P0, PT, R0, 0x1, PT ;  /* 0x000000010000780c */ /* 0x004fda0003f05270 */
[----:B------:R-:W-:Y:S05]  /*06b0*/  @P0 BRA `(.L_x_10) ;  /* 0x0000000000540947 */ /* 0x000fea0003800000 */
[----:B------:R-:W-:Y:S01]  /*06c0*/  UMOV UR9, 0x400 ;  /* 0x0000040000097882 */ /* 0x000fe20000000000 */
[----:B---3--:R-:W-:Y:S01]  /*06d0*/  UMOV UR8, 0x20 ;  /* 0x0000002000087882 */ /* 0x008fe20000000000 */
[----:B------:R-:W-:Y:S01]  /*06e0*/  UMOV UR7, 0x80 ;  /* 0x0000008000077882 */ /* 0x000fe20000000000 */
[----:B------:R-:W-:Y:S02]  /*06f0*/  ULEA UR9, UR37, UR9, 0x18 ;  /* 0x0000000925097291 */ /* 0x000fe4000f8ec0ff */
[----:B------:R-:W-:-:S04]  /*0700*/  UIADD3 UR12, UPT, UPT, -UR8, 0x100000, URZ ;  /* 0x00100000080c7890 */ /* 0x000fc8000fffe1ff */
[----:B------:R-:W-:Y:S02]  /*0710*/  USHF.L.U32 UR13, UR12, 0xb, URZ ;  /* 0x0000000b0c0d7899 */ /* 0x000fe400080006ff */
[----:B------:R-:W-:Y:S02]  /*0720*/  USHF.L.U32 UR12, UR12, 0x1, URZ ;  /* 0x000000010c0c7899 */ /* 0x000fe400080006ff */
[----:B------:R-:W-:-:S04]  /*0730*/  UIADD3 UR14, UPT, UPT, -UR7, 0x100000, URZ ;  /* 0x00100000070e7890 */ /* 0x000fc8000fffe1ff */
[----:B------:R-:W-:Y:S02]  /*0740*/  USHF.L.U32 UR15, UR14, 0xb, URZ ;  /* 0x0000000b0e0f7899 */ /* 0x000fe400080006ff */
[----:B------:R-:W-:Y:S01]  /*0750*/  USHF.L.U32 UR14, UR14, 0x1, URZ ;  /* 0x000000010e0e7899 */ /* 0x000fe200080006ff */
[----:B------:R-:W-:Y:S01]  /*0760*/  ELECT P0, URZ, PT ;  /* 0x0000000000ff782f */ /* 0x000fe20003800000 */
[----:B------:R-:W2:Y:S02]  /*0770*/  FENCE.VIEW.ASYNC.S ;  /* 0x00000000000073c6 */ /* 0x000ea40000000000 */
[----:B--2---:R2:W3:Y:S08]  /*0780*/  SYNCS.EXCH.64 URZ, [UR9+0x40], UR12 ;  /* 0x0000400c09ff75b2 */ /* 0x0044f00008000100 */
        /* <DEDUP_REMOVED lines=8> */
.L_x_10:
[----:B------:R-:W4:Y:S01]  /*0810*/  SHFL.IDX PT, R0, R96, RZ, 0x1f ;  /* 0x00001fff60007589 */ /* 0x000f2200000e0000 */
[----:B------:R-:W-:Y:S01]  /*0820*/  NOP ;  /* 0x0000000000007918 */ /* 0x000fe20000000000 */
[----:B----4-:R-:W-:-:S13]  /*0830*/  ISETP.NE.AND P0, PT, R0, 0x3, PT ;  /* 0x000000030000780c */ /* 0x010fda0003f05270 */
[----:B------:R-:W-:Y:S05]  /*0840*/  @P0 BRA `(.L_x_11) ;  /* 0x00000000002c0947 */ /* 0x000fea0003800000 */
[----:B---3--:R-:W-:Y:S01]  /*0850*/  UMOV UR8, 0x400 ;  /* 0x0000040000087882 */ /* 0x008fe20000000000 */
[----:B------:R-:W-:Y:S01]  /*0860*/  UMOV UR7, 0x20 ;  /* 0x0000002000077882 */ /* 0x000fe20000000000 */
[----:B------:R-:W-:Y:S02]  /*0870*/  ULEA UR8, UR37, UR8, 0x18 ;  /* 0x0000000825087291 */ /* 0x000fe4000f8ec0ff */
[----:B--2---:R-:W-:-:S04]  /*0880*/  UIADD3 UR12, UPT, UPT, -UR7, 0x100000, URZ ;  /* 0x00100000070c7890 */ /* 0x004fc8000fffe1ff */
[----:B------:R-:W-:Y:S02]  /*0890*/  USHF.L.U32 UR13, UR12, 0xb, URZ ;  /* 0x0000000b0c0d7899 */ /* 0x000fe400080006ff */
[----:B------:R-:W-:Y:S01]  /*08a0*/  USHF.L.U32 UR12, UR12, 0x1, URZ ;  /* 0x000000010c0c7899 */ /* 0x000fe200080006ff */
[----:B------:R-:W-:Y:S01]  /*08b0*/  ELECT P0, URZ, PT ;  /* 0x0000000000ff782f */ /* 0x000fe20003800000 */
[----:B------:R-:W2:Y:S10]  /*08c0*/  FENCE.VIEW.ASYNC.S ;  /* 0x00000000000073c6 */ /* 0x000eb40000000000 */
[----:B--2---:R4:W2:Y:S01]  /*08d0*/  SYNCS.EXCH.64 URZ, [UR8+0x80], UR12 ;  /* 0x0000800c08ff75b2 */ /* 0x0048a20008000100 */
[----:B------:R4:W3:Y:S02]  /*08e0*/  SYNCS.EXCH.64 URZ, [UR8+0x88], UR12 ;  /* 0x0000880c08ff75b2 */ /* 0x0008e40008000100 */
[----:B----4-:R-:W-:Y:S01]  /*08f0*/  NOP ;  /* 0x0000000000007918 */ /* 0x010fe20000000000 */
.L_x_11:
[----:B------:R-:W4:Y:S01]  /*0900*/  SHFL.IDX PT, R0, R96, RZ, 0x1f ;  /* 0x00001fff60007589 */ /* 0x000f2200000e0000 */
[----:B------:R-:W-:Y:S01]  /*0910*/  NOP ;  /* 0x0000000000007918 */ /* 0x000fe20000000000 */
[----:B----4-:R-:W-:-:S13]  /*0920*/  ISETP.NE.AND P0, PT, R0, 0x4, PT ;  /* 0x000000040000780c */ /* 0x010fda0003f05270 */
[----:B------:R-:W-:Y:S05]  /*0930*/  @P0 BRA `(.L_x_12) ;  /* 0x0000000000480947 */ /* 0x000fea0003800000 */
[----:B--2---:R-:W-:Y:S01]  /*0940*/  UMOV UR9, 0x1e0 ;  /* 0x000001e000097882 */ /* 0x004fe20000000000 */
[----:B---3--:R-:W-:Y:S01]  /*0950*/  UMOV UR8, 0x400 ;  /* 0x0000040000087882 */ /* 0x008fe20000000000 */
[----:B------:R-:W-:Y:S01]  /*0960*/  USEL UR9, UR9, 0x1a0, UP5 ;  /* 0x000001a009097887 */ /* 0x000fe2000a800000 */
        /* <DEDUP_REMOVED lines=10> */
[----:B--2---:R4:W2:Y:S08]  /*0a10*/  SYNCS.EXCH.64 URZ, [UR8+0x90], UR12 ;  /* 0x0000900c08ff75b2 */ /* 0x0048b00008000100 */
[----:B------:R4:W3:Y:S01]  /*0a20*/  SYNCS.EXCH.64 URZ, [UR8+0xa0], UR14 ;  /* 0x0000a00e08ff75b2 */ /* 0x0008e20008000100 */
[----:B------:R4:W1:Y:S01]  /*0a30*/  SYNCS.EXCH.64 URZ, [UR8+0x98], UR12 ;  /* 0x0000980c08ff75b2 */ /* 0x0008620008000100 */
[----:B------:R4:W1:Y:S02]  /*0a40*/  SYNCS.EXCH.64 URZ, [UR8+0xa8], UR14 ;  /* 0x0000a80e08ff75b2 */ /* 0x0008640008000100 */
[----:B----4-:R-:W-:Y:S01]  /*0a50*/  NOP ;  /* 0x0000000000007918 */ /* 0x010fe20000000000 */
.L_x_12:
[----:B------:R-:W4:Y:S01]  /*0a60*/  SHFL.IDX PT, R0, R96, RZ, 0x1f ;  /* 0x00001fff60007589 */ /* 0x000f2200000e0000 */
[----:B------:R-:W-:Y:S01]  /*0a70*/  NOP ;  /* 0x0000000000007918 */ /* 0x000fe20000000000 */
[----:B----4-:R-:W-:-:S13]  /*0a80*/  ISETP.NE.AND P0, PT, R0, 0x5, PT ;  /* 0x000000050000780c */ /* 0x010fda0003f05270 */
[----:B------:R-:W-:Y:S05]  /*0a90*/  @P0 BRA `(.L_x_13) ;  /* 0x0000000000540947 */ /* 0x000fea0003800000 */
[----:B--2---:R-:W-:Y:S01]  /*0aa0*/  UMOV UR9, 0x400 ;  /* 0x0000040000097882 */ /* 0x004fe20000000000 */
        /* <DEDUP_REMOVED lines=14> */
[----:B------:R4:W1:Y:S01]  /*0b90*/  SYNCS.EXCH.64 URZ, [UR9+0xd8], UR14 ;  /* 0x0000d80e09ff75b2 */ /* 0x0008620008000100 */
[----:B------:R4:W1:Y:S01]  /*0ba0*/  SYNCS.EXCH.64 URZ, [UR9+0xc0], UR12 ;  /* 0x0000c00c09ff75b2 */ /* 0x0008620008000100 */
[----:B------:R4:W1:Y:S01]  /*0bb0*/  SYNCS.EXCH.64 URZ, [UR9+0xe0], UR14 ;  /* 0x0000e00e09ff75b2 */ /* 0x0008620008000100 */
[----:B------:R4:W1:Y:S01]  /*0bc0*/  SYNCS.EXCH.64 URZ, [UR9+0xc8], UR12 ;  /* 0x0000c80c09ff75b2 */ /* 0x0008620008000100 */
[----:B------:R4:W1:Y:S02]  /*0bd0*/  SYNCS.EXCH.64 URZ, [UR9+0xe8], UR14 ;  /* 0x0000e80e09ff75b2 */ /* 0x0008640008000100 */
[----:B----4-:R-:W-:Y:S01]  /*0be0*/  NOP ;  /* 0x0000000000007918 */ /* 0x010fe20000000000 */
.L_x_13:
[----:B------:R-:W4:Y:S01]  /*0bf0*/  SHFL.IDX PT, R0, R96, RZ, 0x1f ;  /* 0x00001fff60007589 */ /* 0x000f2200000e0000 */
[----:B------:R-:W-:Y:S01]  /*0c00*/  ISETP.NE.OR P1, PT, RZ, UR10, !P1 ;  /* 0x0000000aff007c0c */ /* 0x000fe2000cf25670 */
        /* <DEDUP_REMOVED lines=12> */
[----:B------:R4:W3:Y:S01]  /*0cd0*/  SYNCS.EXCH.64 URZ, [UR8+0x100], UR12 ;  /* 0x0001000c08ff75b2 */ /* 0x0008e20008000100 */
[----:B------:R4:W1:Y:S01]  /*0ce0*/  SYNCS.EXCH.64 URZ, [UR8+0xf8], UR12 ;  /* 0x0000f80c08ff75b2 */ /* 0x0008620008000100 */
[----:B------:R4:W1:Y:S02]  /*0cf0*/  SYNCS.EXCH.64 URZ, [UR8+0x108], UR12 ;  /* 0x0001080c08ff75b2 */ /* 0x0008640008000100 */
[----:B----4-:R-:W-:Y:S01]  /*0d00*/  NOP ;  /* 0x0000000000007918 */ /* 0x010fe20000000000 */
.L_x_14:
[----:B------:R-:W-:Y:S01]  /*0d10*/  VOTEU.ALL UP1, P1 ;  /* 0x0000000000ff7886 */ /* 0x000fe20000820000 */
[----:B---3--:R-:W3:Y:S01]  /*0d20*/  LDCU UR8, c[0x0][0x36c] ;  /* 0x00006d80ff0877ac */ /* 0x008ee20008000800 */
[----:B------:R-:W-:Y:S01]  /*0d30*/  NOP ;  /* 0x0000000000007918 */ /* 0x000fe20000000000 */
[----:B------:R-:W-:Y:S01]  /*0d40*/  LOP3.LUT R10, R105, 0x1f, RZ, 0xc0, !PT ;  /* 0x0000001f690a7812 */ /* 0x000fe200078ec0ff */
[----:B--2---:R-:W-:Y:S01]  /*0d50*/  UMOV UR12, 0x20 ;  /* 0x00000020000c7882 */ /* 0x004fe20000000000 */
[----:B------:R-:W-:Y:S01]  /*0d60*/  @!UP1 UMOV UR7, 0x400 ;  /* 0x0000040000079882 */ /* 0x000fe20000000000 */
[----:B------:R-:W-:-:S04]  /*0d70*/  @!UP1 UIADD3 UR12, UPT, UPT, -UR12, 0x100000, URZ ;  /* 0x001000000c0c9890 */ /* 0x000fc8000fffe1ff */
[----:B------:R-:W-:Y:S02]  /*0d80*/  @!UP1 USHF.L.U32 UR13, UR12, 0xb, URZ ;  /* 0x0000000b0c0d9899 */ /* 0x000fe400080006ff */
[----:B------:R-:W-:Y:S02]  /*0d90*/  @!UP1 USHF.L.U32 UR12, UR12, 0x1, URZ ;  /* 0x000000010c0c9899 */ /* 0x000fe400080006ff */
[----:B------:R-:W-:Y:S01]  /*0da0*/  @!UP1 ULEA UR7, UR37, UR7, 0x18 ;  /* 0x0000000725079291 */ /* 0x000fe2000f8ec0ff */
[----:B------:R-:W-:Y:S01]  /*0db0*/  VOTEU.ALL UP1, P1 ;  /* 0x0000000000ff7886 */ /* 0x000fe20000820000 */
[----:B------:R-:W-:Y:S01]  /*0dc0*/  UISETP.NE.AND UP4, UPT, UR10, URZ, UPT ;  /* 0x000000ff0a00728c */ /* 0x000fe2000bf85270 */
[----:B------:R-:W2:Y:S09]  /*0dd0*/  FENCE.VIEW.ASYNC.S ;  /* 0x00000000000073c6 */ /* 0x000eb20000000000 */
[----:B--2---:R2:W4:Y:S01]  /*0de0*/  @!UP1 SYNCS.EXCH.64 URZ, [UR7+0x110], UR12 ;  /* 0x0001100c07ff95b2 */ /* 0x0045220008000100 */
[----:B---3--:R-:W-:-:S09]  /*0df0*/  UISETP.EQ.U32.AND UP1, UPT, UR8, 0x1, UPT ;  /* 0x000000010800788c */ /* 0x008fd2000bf22070 */
[----:B------:R-:W-:Y:S05]  /*0e00*/  BRA.U !UP1, `(.L_x_15) ;  /* 0x0000000109087547 */ /* 0x000fea000b800000 */
[----:B-1--4-:R-:W-:Y:S01]  /*0e10*/  UCGABAR_ARV ;  /* 0x00000000000079c7 */ /* 0x012fe20008000000 */
[----:B------:R-:W-:Y:S05]  /*0e20*/  BRA `(.L_x_16) ;  /* 0x0000000000047947 */ /* 0x000fea0003800000 */
.L_x_15:
[----:B-1--4-:R-:W-:Y:S01]  /*0e30*/  NOP ;  /* 0x0000000000007918 */ /* 0x012fe20000000000 */
.L_x_16:
[----:B------:R-:W1:Y:S01]  /*0e40*/  S2R R15, SR_CTAID.Y ;  /* 0x00000000000f7919 */ /* 0x000e620000002600 */
[----:B------:R-:W-:-:S05]  /*0e50*/  CS2R.32 R91, SR_CgaSize ;  /* 0x00000000005b7805 */ /* 0x000fca0000008a00 */
[----:B------:R-:W-:-:S05]  /*0e60*/  IMAD R91, R91, -0xa0, RZ ;  /* 0xffffff605b5b7824 */ /* 0x000fca00078e02ff */
[----:B--2---:R-:W-:-:S14]  /*0e70*/  R2UR UR7, R91 ;  /* 0x000000005b0772ca */ /* 0x004fdc00000e0000 */
[----:B------:R-:W2:Y:S01]  /*0e80*/  LDCU UR7, c[0x0][UR7+0x2b4] ;  /* 0x00005680070777ac */ /* 0x000ea20008000800 */
[----:B------:R-:W-:-:S05]  /*0e90*/  CS2R.32 R0, SR_CgaSize ;  /* 0x0000000000007805 */ /* 0x000fca0000008a00 */
[----:B------:R-:W-:-:S06]  /*0ea0*/  IMAD R0, R0, -0xa0, RZ ;  /* 0xffffff6000007824 */ /* 0x000fcc00078e02ff */
[----:B------:R-:W3:Y:S01]  /*0eb0*/  LDC R0, c[0x0][R0+0x2a4] ;  /* 0x0000a90000007b82 */ /* 0x000ee20000000800 */
[----:B------:R-:W-:Y:S01]  /*0ec0*/  PRMT R8, RZ, 0x7610, R8 ;  /* 0x00007610ff087816 */ /* 0x000fe20000000008 */
[----:B------:R-:W4:Y:S01]  /*0ed0*/  S2R R9, SR_CTAID.X ;  /* 0x0000000000097919 */ /* 0x000f220000002500 */
[----:B------:R-:W-:-:S05]  /*0ee0*/  CS2R.32 R91, SR_CgaSize ;  /* 0x00000000005b7805 */ /* 0x000fca0000008a00 */
[----:B------:R-:W-:-:S05]  /*0ef0*/  IMAD R91, R91, -0xa0, RZ ;  /* 0xffffff605b5b7824 */ /* 0x000fca00078e02ff */
[----:B------:R-:W-:-:S14]  /*0f00*/  R2UR UR8, R91 ;  /* 0x000000005b0872ca */ /* 0x000fdc00000e0000 */
[----:B------:R-:W3:Y:S01]  /*0f10*/  LDCU UR8, c[0x0][UR8+0x2b0] ;  /* 0x00005600080877ac */ /* 0x000ee20008000800 */
[----:B------:R-:W-:Y:S01]  /*0f20*/  UISETP.NE.AND UP2, UPT, UR10, 0x2, UPT ;  /* 0x000000020a00788c */ /* 0x000fe2000bf45270 */
[----:B------:R-:W2:Y:S01]  /*0f30*/  LDC R11, c[0x0][0xb24] ;  /* 0x0002c900ff0b7b82 */ /* 0x000ea20000000800 */
[----:B------:R-:W-:-:S05]  /*0f40*/  CS2R.32 R2, SR_CgaSize ;  /* 0x0000000000027805 */ /* 0x000fca0000008a00 */
[----:B------:R-:W-:-:S06]  /*0f50*/  IMAD R2, R2, -0xa0, RZ ;  /* 0xffffff6002027824 */ /* 0x000fcc00078e02ff */
[----:B------:R-:W3:Y:S08]  /*0f60*/  LDC R2, c[0x0][R2+0x2a0] ;  /* 0x0000a80002027b82 */ /* 0x000ef00000000800 */
[----:B------:R-:W3:Y:S01]  /*0f70*/  LDC R40, c[0x0][0xb24] ;  /* 0x0002c900ff287b82 */ /* 0x000ee20000000800 */
[----:B-1----:R-:W-:-:S07]  /*0f80*/  I2FP.F32.U32 R90, R15 ;  /* 0x0000000f005a7245 */ /* 0x002fce0000201000 */
[----:B------:R-:W1:Y:S01]  /*0f90*/  S2UR UR36, SR_CTAID.Z ;  /* 0x00000000002479c3 */ /* 0x000e620000002700 */
[----:B--2---:R-:W-:Y:S01]  /*0fa0*/  ISETP.GE.AND P0, PT, R11, 0x1, PT ;  /* 0x000000010b00780c */ /* 0x004fe20003f06270 */
[----:B----4-:R-:W-:Y:S01]  /*0fb0*/  IMAD.MOV.U32 R14, RZ, RZ, R9 ;  /* 0x000000ffff0e7224 */ /* 0x010fe200078e0009 */
[----:B------:R-:W-:Y:S01]  /*0fc0*/  I2FP.F32.U32 R91, R9 ;  /* 0x00000009005b7245 */ /* 0x000fe20000201000 */
[----:B------:R-:W-:Y:S01]  /*0fd0*/  FMUL R90, R90, UR7 ;  /* 0x000000075a5a7c20 */ /* 0x000fe20008400000 */
[----:B------:R-:W2:Y:S03]  /*0fe0*/  LDCU UR7, c[0x0][0xb30] ;  /* 0x00016600ff0777ac */ /* 0x000ea60008000800 */
[----:B---3--:R-:W-:Y:S02]  /*0ff0*/  FMUL R91, R91, UR8 ;  /* 0x000000085b5b7c20 */ /* 0x008fe40008400000 */
[----:B------:R-:W3:Y:S08]  /*1000*/  F2I.U32.TRUNC.NTZ R90, R90 ;  /* 0x0000005a005a7305 */ /* 0x000ef0000020f000 */
[----:B------:R-:W4:Y:S01]  /*1010*/  F2I.U32.TRUNC.NTZ R91, R91 ;  /* 0x0000005b005b7305 */ /* 0x000f22000020f000 */
[----:B--2---:R-:W-:Y:S01]  /*1020*/  UISETP.NE.AND UP3, UPT, UR7, 0x1, UPT ;  /* 0x000000010700788c */ /* 0x004fe2000bf65270 */
[----:B---3--:R-:W-:-:S05]  /*1030*/  IADD3 R90, PT, PT, -R90, RZ, RZ ;  /* 0x000000ff5a5a7210 */ /* 0x008fca0007ffe1ff */
[----:B------:R-:W-:Y:S01]  /*1040*/  IMAD R90, R0, R90, R15 ;  /* 0x0000005a005a7224 */ /* 0x000fe200078e020f */
[----:B------:R-:W-:Y:S01]  /*1050*/  PRMT R0, RZ, 0x7610, R0 ;  /* 0x00007610ff007816 */ /* 0x000fe20000000000 */
[----:B----4-:R-:W-:-:S04]  /*1060*/  IMAD.MOV R91, RZ, RZ, -R91 ;  /* 0x000000ffff5b7224 */ /* 0x010fc800078e0a5b */
[----:B------:R-:W-:Y:S01]  /*1070*/  IMAD R91, R2, R91, R9 ;  /* 0x0000005b025b7224 */ /* 0x000fe200078e0209 */
[----:B-1----:R-:W-:Y:S06]  /*1080*/  BRA.U UP4, `(.L_x_17) ;  /* 0x0000000104247547 */ /* 0x002fec000b800000 */
[----:B------:R-:W-:Y:S01]  /*1090*/  ISETP.NE.AND P1, PT, R90, RZ, PT ;  /* 0x000000ff5a00720c */ /* 0x000fe20003f25270 */
[----:B------:R-:W-:Y:S01]  /*10a0*/  IMAD.MOV.U32 R0, RZ, RZ, 0x3 ;  /* 0x00000003ff007424 */ /* 0x000fe200078e00ff */
[C---:B------:R-:W-:Y:S02]  /*10b0*/  LOP3.LUT R2, R91.reuse, 0xfffffffe, RZ, 0xc0, !PT ;  /* 0xfffffffe5b027812 */ /* 0x040fe400078ec0ff */
[----:B------:R-:W-:Y:S02]  /*10c0*/  ISETP.LT.U32.OR P1, PT, R91, 0x2, !P1 ;  /* 0x000000025b00780c */ /* 0x000fe40004f21470 */
[----:B------:R-:W-:Y:S02]  /*10d0*/  SHF.L.U32 R0, R0, R2, RZ ;  /* 0x0000000200007219 */ /* 0x000fe400000006ff */
[----:B------:R-:W-:Y:S02]  /*10e0*/  SEL R4, RZ, 0x1, !P1 ;  /* 0x00000001ff047807 */ /* 0x000fe40004800000 */
[----:B------:R-:W-:-:S05]  /*10f0*/  SEL R3, RZ, 0x2, !P1 ;  /* 0x00000002ff037807 */ /* 0x000fca0004800000 */
[----:B------:R-:W-:-:S05]  /*1100*/  IMAD.IADD R3, R4, 0x1, R3 ;  /* 0x0000000104037824 */ /* 0x000fca00078e0203 */
[----:B------:R-:W-:Y:S02]  /*1110*/  PRMT R8, R3, 0x7610, R8 ;  /* 0x0000761003087816 */ /* 0x000fe40000000008 */
.L_x_17:
[----:B------:R-:W-:Y:S05]  /*1120*/  @!P0 BRA `(.L_x_18) ;  /* 0x0000000000b88947 */ /* 0x000fea0003800000 */
[----:B------:R-:W1:Y:S01]  /*1130*/  LDC.64 R4, c[0x0][0xb18] ;  /* 0x0002c600ff047b82 */ /* 0x000e620000000a00 */
[----:B------:R-:W-:-:S07]  /*1140*/  ISETP.NE.AND P0, PT, R11, 0x1, PT ;  /* 0x000000010b00780c */ /* 0x000fce0003f05270 */
[----:B------:R-:W2:Y:S08]  /*1150*/  LDC R14, c[0x0][0xb0c] ;  /* 0x0002c300ff0e7b82 */ /* 0x000eb00000000800 */
[----:B------:R-:W3:Y:S08]  /*1160*/  LDC R16, c[0x0][0x370] ;  /* 0x0000dc00ff107b82 */ /* 0x000ef00000000800 */
[----:B------:R-:W4:Y:S01]  /*1170*/  LDC R13, c[0x0][0x374] ;  /* 0x0000dd00ff0d7b82 */ /* 0x000f220000000800 */
[----:B-1----:R-:W-:-:S07]  /*1180*/  ISETP.NE.AND P1, PT, R4, 0x1, PT ;  /* 0x000000010400780c */ /* 0x002fce0003f25270 */
[----:B------:R-:W3:Y:S01]  /*1190*/  LDC.64 R6, c[0x0][0xb10] ;  /* 0x0002c400ff067b82 */ /* 0x000ee20000000a00 */
[----:B--2---:R-:W-:-:S07]  /*11a0*/  ISETP.NE.AND P2, PT, R14, 0x1, PT ;  /* 0x000000010e00780c */ /* 0x004fce0003f45270 */
[----:B------:R-:W1:Y:S08]  /*11b0*/  LDC R12, c[0x0][0xb20] ;  /* 0x0002c800ff0c7b82 */ /* 0x000e700000000800 */
[----:B------:R-:W2:Y:S01]  /*11c0*/  LDC.64 R2, c[0x0][0xb28] ;  /* 0x0002ca00ff027b82 */ /* 0x000ea20000000a00 */
[----:B----4-:R-:W-:-:S04]  /*11d0*/  IMAD.HI.U32 R17, R13, R5, RZ ;  /* 0x000000050d117227 */ /* 0x010fc800078e00ff */
[----:B------:R-:W-:-:S04]  /*11e0*/  IMAD.HI.U32 R5, R15, R5, RZ ;  /* 0x000000050f057227 */ /* 0x000fc800078e00ff */
[----:B---3--:R-:W-:-:S05]  /*11f0*/  IMAD.HI.U32 R18, R16, R6, RZ ;  /* 0x0000000610127227 */ /* 0x008fca00078e00ff */
[-C--:B------:R-:W-:Y:S01]  /*1200*/  @P2 SHF.R.U32.HI R16, RZ, R7.reuse, R18 ;  /* 0x00000007ff102219 */ /* 0x080fe20000011612 */
[----:B------:R-:W-:Y:S01]  /*1210*/  IMAD.HI.U32 R18, R9, R6, RZ ;  /* 0x0000000609127227 */ /* 0x000fe200078e00ff */
[-C--:B-1----:R-:W-:Y:S02]  /*1220*/  @P1 SHF.R.U32.HI R13, RZ, R12.reuse, R17 ;  /* 0x0000000cff0d1219 */ /* 0x082fe40000011611 */
[----:B------:R-:W-:Y:S02]  /*1230*/  SHF.R.U32.HI R5, RZ, R12, R5 ;  /* 0x0000000cff057219 */ /* 0x000fe40000011605 */
[----:B------:R-:W-:Y:S02]  /*1240*/  SHF.R.U32.HI R18, RZ, R7, R18 ;  /* 0x00000007ff127219 */ /* 0x000fe40000011612 */
[----:B------:R-:W-:Y:S01]  /*1250*/  SEL R5, R15, R5, !P1 ;  /* 0x000000050f057207 */ /* 0x000fe20004800000 */
[----:B--2---:R-:W-:Y:S01]  /*1260*/  IMAD.HI.U32 R17, R13, R2, RZ ;  /* 0x000000020d117227 */ /* 0x004fe200078e00ff */
[----:B------:R-:W-:-:S03]  /*1270*/  SEL R18, R9, R18, !P2 ;  /* 0x0000001209127207 */ /* 0x000fc60005000000 */
[----:B------:R-:W-:Y:S01]  /*1280*/  IMAD.HI.U32 R6, R16, R2, RZ ;  /* 0x0000000210067227 */ /* 0x000fe200078e00ff */
[----:B------:R-:W-:-:S04]  /*1290*/  @P0 SHF.R.U32.HI R13, RZ, R3, R17 ;  /* 0x00000003ff0d0219 */ /* 0x000fc80000011611 */
[----:B------:R-:W-:Y:S01]  /*12a0*/  @P0 SHF.R.U32.HI R16, RZ, R3, R6 ;  /* 0x00000003ff100219 */ /* 0x000fe20000011606 */
[----:B------:R-:W-:-:S04]  /*12b0*/  IMAD R13, R13, R11, RZ ;  /* 0x0000000b0d0d7224 */ /* 0x000fc800078e02ff */
[----:B------:R-:W-:Y:S01]  /*12c0*/  IMAD R6, R16, R11, RZ ;  /* 0x0000000b10067224 */ /* 0x000fe200078e02ff */
[----:B------:R-:W-:-:S04]  /*12d0*/  ISETP.GE.AND P1, PT, R5, R13, PT ;  /* 0x0000000d0500720c */ /* 0x000fc80003f26270 */
[----:B------:R-:W-:Y:S01]  /*12e0*/  ISETP.GE.OR P1, PT, R18, R6, P1 ;  /* 0x000000061200720c */ /* 0x000fe20000f26670 */
[----:B------:R-:W-:-:S05]  /*12f0*/  IMAD.HI.U32 R6, R5, R2, RZ ;  /* 0x0000000205067227 */ /* 0x000fca00078e00ff */
[----:B------:R-:W-:-:S04]  /*1300*/  SHF.R.U32.HI R6, RZ, R3, R6 ;  /* 0x00000003ff067219 */ /* 0x000fc80000011606 */
[----:B------:R-:W-:-:S03]  /*1310*/  SEL R6, R5, R6, !P0 ;  /* 0x0000000605067207 */ /* 0x000fc60004000000 */
[----:B------:R-:W-:Y:S01]  /*1320*/  @!P1 IMAD.HI.U32 R7, R18, R2, RZ ;  /* 0x0000000212079227 */ /* 0x000fe200078e00ff */
[----:B------:R-:W-:-:S04]  /*1330*/  IADD3 R2, PT, PT, -R6, RZ, RZ ;  /* 0x000000ff06027210 */ /* 0x000fc80007ffe1ff */
[----:B------:R-:W-:Y:S01]  /*1340*/  @!P1 SHF.R.U32.HI R3, RZ, R3, R7 ;  /* 0x00000003ff039219 */ /* 0x000fe20000011607 */
[----:B------:R-:W-:Y:S01]  /*1350*/  IMAD R2, R11, R2, R5 ;  /* 0x000000020b027224 */ /* 0x000fe200078e0205 */
[----:B------:R-:W-:Y:S02]  /*1360*/  IADD3 R7, PT, PT, -R5, RZ, RZ ;  /* 0x000000ff05077210 */ /* 0x000fe40007ffe1ff */
[----:B------:R-:W-:-:S03]  /*1370*/  @!P1 SEL R3, R18, R3, !P0 ;  /* 0x0000000312039207 */ /* 0x000fc60004000000 */
[----:B------:R-:W-:Y:S02]  /*1380*/  IMAD R7, R4, R7, R15 ;  /* 0x0000000704077224 */ /* 0x000fe400078e020f */
[--C-:B------:R-:W-:Y:S02]  /*1390*/  @!P1 IMAD.IADD R6, R6, 0x1, -R3.reuse ;  /* 0x0000000106069824 */ /* 0x100fe400078e0a03 */
[----:B------:R-:W-:Y:S01]  /*13a0*/  @!P1 IMAD R3, R2, R16, R3 ;  /* 0x0000001002039224 */ /* 0x000fe200078e0203 */
[----:B------:R-:W-:Y:S01]  /*13b0*/  IADD3 R2, PT, PT, -R18, RZ, RZ ;  /* 0x000000ff12027210 */ /* 0x000fe20007ffe1ff */
[----:B------:R-:W-:Y:S02]  /*13c0*/  @!P1 IMAD R5, R6, R11, R18 ;  /* 0x0000000b06059224 */ /* 0x000fe400078e0212 */
[----:B------:R-:W-:Y:S02]  /*13d0*/  @!P1 IMAD.MOV.U32 R18, RZ, RZ, R3 ;  /* 0x000000ffff129224 */ /* 0x000fe400078e0003 */
[----:B------:R-:W-:-:S02]  /*13e0*/  IMAD R2, R14, R2, R9 ;  /* 0x000000020e027224 */ /* 0x000fc400078e0209 */
[----:B------:R-:W-:Y:S02]  /*13f0*/  IMAD R15, R5, R4, R7 ;  /* 0x00000004050f7224 */ /* 0x000fe400078e0207 */
[----:B------:R-:W-:Y:S02]  /*1400*/  IMAD R14, R18, R14, R2 ;  /* 0x0000000e120e7224 */ /* 0x000fe400078e0202 */
.L_x_18:
[----:B------:R-:W-:Y:S05]  /*1410*/  BRA.U UP3, `(.L_x_19) ;  /* 0x0000000103407547 */ /* 0x000fea000b800000 */
[----:B------:R-:W1:Y:S08]  /*1420*/  LDC.64 R4, c[0x0][0xb10] ;  /* 0x0002c400ff047b82 */ /* 0x000e700000000a00 */
[----:B------:R-:W2:Y:S08]  /*1430*/  LDC.64 R2, c[0x0][0xb18] ;  /* 0x0002c600ff027b82 */ /* 0x000eb00000000a00 */
[----:B------:R-:W3:Y:S08]  /*1440*/  LDC R6, c[0x0][0xb20] ;  /* 0x0002c800ff067b82 */ /* 0x000ef00000000800 */
[----:B------:R-:W4:Y:S01]  /*1450*/  LDC R7, c[0x0][0xb0c] ;  /* 0x0002c300ff077b82 */ /* 0x000f220000000800 */
[----:B-1----:R-:W-:-:S05]  /*1460*/  IMAD.HI.U32 R4, R14, R4, RZ ;  /* 0x000000040e047227 */ /* 0x002fca00078e00ff */
[----:B------:R-:W-:Y:S01]  /*1470*/  SHF.R.U32.HI R4, RZ, R5, R4 ;  /* 0x00000005ff047219 */ /* 0x000fe20000011604 */
[----:B--2---:R-:W-:Y:S01]  /*1480*/  IMAD.HI.U32 R3, R15, R3, RZ ;  /* 0x000000030f037227 */ /* 0x004fe200078e00ff */
[----:B------:R-:W-:-:S04]  /*1490*/  ISETP.NE.AND P0, PT, R2, 0x1, PT ;  /* 0x000000010200780c */ /* 0x000fc80003f05270 */
[----:B---3--:R-:W-:-:S04]  /*14a0*/  SHF.R.U32.HI R3, RZ, R6, R3 ;  /* 0x00000006ff037219 */ /* 0x008fc80000011603 */
[----:B------:R-:W-:Y:S02]  /*14b0*/  SEL R3, R15, R3, !P0 ;  /* 0x000000030f037207 */ /* 0x000fe40004000000 */
[----:B----4-:R-:W-:-:S04]  /*14c0*/  ISETP.NE.AND P1, PT, R7, 0x1, PT ;  /* 0x000000010700780c */ /* 0x010fc80003f25270 */
[----:B------:R-:W-:-:S05]  /*14d0*/  SEL R5, R14, R4, !P1 ;  /* 0x000000040e057207 */ /* 0x000fca0004800000 */
[----:B------:R-:W-:Y:S02]  /*14e0*/  IMAD.IADD R4, R3, 0x1, -R5 ;  /* 0x0000000103047824 */ /* 0x000fe400078e0a05 */
[----:B------:R-:W-:Y:S02]  /*14f0*/  IMAD.IADD R3, R5, 0x1, -R3 ;  /* 0x0000000105037824 */ /* 0x000fe400078e0a03 */
[----:B------:R-:W-:Y:S02]  /*1500*/  IMAD R14, R4, R7, R14 ;  /* 0x00000007040e7224 */ /* 0x000fe400078e020e */
[----:B------:R-:W-:Y:S02]  /*1510*/  IMAD R15, R3, R2, R15 ;  /* 0x00000002030f7224 */ /* 0x000fe400078e020f */
.L_x_19:
[----:B------:R-:W-:Y:S05]  /*1520*/  BRA.U !UP1, `(.L_x_20) ;  /* 0x00000001090c7547 */ /* 0x000fea000b800000 */
[----:B------:R-:W-:Y:S01]  /*1530*/  UCGABAR_WAIT ;  /* 0x0000000000007dc7 */ /* 0x000fe20008000000 */
[----:B------:R-:W-:Y:S01]  /*1540*/  CCTL.IVALL ;  /* 0x00000000ff00798f */ /* 0x000fe20002000000 */
[----:B------:R-:W-:Y:S05]  /*1550*/  BRA `(.L_x_21) ;  /* 0x0000000000047947 */ /* 0x000fea0003800000 */
.L_x_20:
[----:B------:R-:W-:Y:S06]  /*1560*/  BAR.SYNC.DEFER_BLOCKING 0x0 ;  /* 0x0000000000007b1d */ /* 0x000fec0000010000 */
.L_x_21:
[----:B------:R-:W-:Y:S05]  /*1570*/  BRA.U UP2, `(.L_x_22) ;  /* 0x0000001102b47547 */ /* 0x000fea000b800000 */
[----:B------:R-:W1:Y:S01]  /*1580*/  LDCU UR4, c[0x0][0x38c] ;  /* 0x00007180ff0477ac */ /* 0x000e620008000800 */
[----:B------:R-:W2:Y:S01]  /*1590*/  LDC R8, c[0x0][0x370] ;  /* 0x0000dc00ff087b82 */ /* 0x000ea20000000800 */
[C---:B------:R-:W-:Y:S01]  /*15a0*/  IMAD.SHL.U32 R19, R9.reuse, 0x80, RZ ;  /* 0x0000008009137824 */ /* 0x040fe200078e00ff */
[----:B------:R-:W-:Y:S01]  /*15b0*/  PLOP3.LUT P1, PT, PT, PT, UP5, 0x80, 0x8 ;  /* 0x000000000008781c */ /* 0x000fe20003f2f058 */
[----:B------:R-:W-:Y:S01]  /*15c0*/  UISETP.NE.AND UP1, UPT, UR10, URZ, UPT ;  /* 0x000000ff0a00728c */ /* 0x000fe2000bf25270 */
[----:B------:R-:W-:Y:S01]  /*15d0*/  ISETP.NE.AND P4, PT, R10, RZ, P5 ;  /* 0x000000ff0a00720c */ /* 0x000fe20002f85270 */
[----:B------:R-:W-:Y:S01]  /*15e0*/  IMAD.SHL.U32 R18, R9, 0x40, RZ ;  /* 0x0000004009127824 */ /* 0x000fe200078e00ff */
[----:B------:R-:W-:Y:S01]  /*15f0*/  PLOP3.LUT P1, PT, P1, PT, PT, 0x8, 0x80 ;  /* 0x000000000080781c */ /* 0x000fe20000f2e170 */
[----:B------:R-:W-:Y:S01]  /*1600*/  IMAD.MOV.U32 R17, RZ, RZ, 0x1 ;  /* 0x00000001ff117424 */ /* 0x000fe200078e00ff */
[----:B------:R-:W3:Y:S01]  /*1610*/  LDC R0, c[0x0][0x374] ;  /* 0x0000dd00ff007b82 */ /* 0x000ee20000000800 */
[----:B------:R-:W-:Y:S01]  /*1620*/  IMAD.MOV.U32 R16, RZ, RZ, RZ ;  /* 0x000000ffff107224 */ /* 0x000fe200078e00ff */
[----:B------:R-:W-:Y:S01]  /*1630*/  CS2R R12, SRZ ;  /* 0x00000000000c7805 */ /* 0x000fe2000001ff00 */
[----:B------:R-:W-:Y:S01]  /*1640*/  IMAD.MOV.U32 R11, RZ, RZ, 0x1 ;  /* 0x00000001ff0b7424 */ /* 0x000fe200078e00ff */
[----:B------:R-:W-:Y:S01]  /*1650*/  LOP3.LUT R19, R19, 0x80, RZ, 0xc0, !PT ;  /* 0x0000008013137812 */ /* 0x000fe200078ec0ff */
[----:B------:R-:W4:Y:S01]  /*1660*/  LDCU.64 UR14, c[0x0][0x348] ;  /* 0x00006900ff0e77ac */ /* 0x000f220008000a00 */
[----:B-1----:R-:W-:-:S02]  /*1670*/  UIADD3 UR5, UPT, UPT, UR4, 0x1f, URZ ;  /* 0x0000001f04057890 */ /* 0x002fc4000fffe0ff */
[----:B------:R-:W-:Y:S02]  /*1680*/  USEL UR22, UR6, 0x2, UP1 ;  /* 0x0000000206167887 */ /* 0x000fe40008800000 */
[----:B------:R-:W-:Y:S01]  /*1690*/  USHF.R.S32.HI UR7, URZ, 0x1f, UR5 ;  /* 0x0000001fff077899 */ /* 0x000fe20008011405 */
[----:B------:R-:W-:-:S03]  /*16a0*/  UMOV UR23, URZ ;  /* 0x000000ff00177c82 */ /* 0x000fc60008000000 */
[----:B------:R-:W-:Y:S02]  /*16b0*/  ULEA.HI UR7, UR7, UR5, URZ, 0x5 ;  /* 0x0000000507077291 */ /* 0x000fe4000f8f28ff */
[----:B------:R-:W-:Y:S02]  /*16c0*/  UIADD3 UR5, UPT, UPT, UR4, -0x1, URZ ;  /* 0xffffffff04057890 */ /* 0x000fe4000fffe0ff */
[----:B------:R-:W-:Y:S02]  /*16d0*/  USHF.R.S32.HI UR7, URZ, 0x5, UR7 ;  /* 0x00000005ff077899 */ /* 0x000fe40008011407 */
[----:B------:R-:W-:Y:S02]  /*16e0*/  UISETP.GE.U32.AND UP2, UPT, UR5, -0x3f, UPT ;  /* 0xffffffc10500788c */ /* 0x000fe4000bf46070 */
[----:B------:R-:W-:Y:S02]  /*16f0*/  UISETP.LT.U32.AND UP0, UPT, UR7, 0x4, UPT ;  /* 0x000000040700788c */ /* 0x000fe4000bf01070 */
[----:B------:R-:W-:-:S02]  /*1700*/  UIADD3 UR4, UPT, UPT, UR4, 0x3e, URZ ;  /* 0x0000003e04047890 */ /* 0x000fc4000fffe0ff */
[----:B------:R-:W-:-:S04]  /*1710*/  USEL UR5, UR7, 0x4, UP0 ;  /* 0x0000000407057887 */ /* 0x000fc80008000000 */
[----:B------:R-:W-:Y:S02]  /*1720*/  UIADD3 UR21, UPT, UPT, UR5, -0x1, URZ ;  /* 0xffffffff05157890 */ /* 0x000fe4000fffe0ff */
[----:B------:R-:W-:Y:S02]  /*1730*/  @UP2 UIADD3 UR21, UPT, UPT, UR5, URZ, URZ ;  /* 0x000000ff05152290 */ /* 0x000fe4000fffe0ff */
[----:B------:R-:W-:Y:S02]  /*1740*/  UIADD3 UR24, UPT, UPT, UR7, -UR5, URZ ;  /* 0x8000000507187290 */ /* 0x000fe4000fffe0ff */
[----:B------:R-:W-:Y:S02]  /*1750*/  UIADD3 UR13, UPT, UPT, UR21, 0x1, URZ ;  /* 0x00000001150d7890 */ /* 0x000fe4000fffe0ff */
[----:B--2-4-:R-:W-:-:S12]  /*1760*/  UIADD3 UR21, UPT, UPT, -UR21, URZ, URZ ;  /* 0x000000ff15157290 */ /* 0x014fd8000fffe1ff */
.L_x_42:
[----:B------:R-:W-:Y:S01]  /*1770*/  UISETP.NE.AND UP0, UPT, UR37, URZ, UPT ;  /* 0x000000ff2500728c */ /* 0x000fe2000bf05270 */
[----:B------:R-:W1:Y:S08]  /*1780*/  S2UR UR37, SR_CgaCtaId ;  /* 0x00000000002579c3 */ /* 0x000e700000008800 */
[----:B------:R-:W-:Y:S05]  /*1790*/  BRA.U UP0, `(.L_x_23) ;  /* 0x0000000100347547 */ /* 0x000fea000b800000 */
[----:B------:R-:W2:Y:S01]  /*17a0*/  S2R R2, SR_CgaCtaId ;  /* 0x0000000000027919 */ /* 0x000ea20000008800 */
[----:B------:R-:W-:-:S04]  /*17b0*/  MOV R3, 0x400 ;  /* 0x0000040000037802 */ /* 0x000fc80000000f00 */
[----:B--2---:R-:W-:Y:S02]  /*17c0*/  LEA R2, R2, R3, 0x18 ;  /* 0x0000000302027211 */ /* 0x004fe400078ec0ff */
[----:B------:R-:W-:-:S03]  /*17d0*/  SHF.L.U32 R3, R11, 0x1f, RZ ;  /* 0x0000001f0b037819 */ /* 0x000fc600000006ff */
[----:B------:R-:W-:-:S04]  /*17e0*/  IMAD R2, R12, 0x8, R2 ;  /* 0x000000080c027824 */ /* 0x000fc800078e0202 */
[----:B------:R-:W2:Y:S02]  /*17f0*/  SYNCS.PHASECHK.TRANS64.TRYWAIT P0, [R2+URZ+0x100], R3 ;  /* 0x00010003020075a7 */ /* 0x000ea400080011ff */
[----:B--2---:R-:W-:Y:S05]  /*1800*/  @!P0 BRA `(.L_x_24) ;  /* 0x0000007c00a88947 */ /* 0x004fea0003800000 */
.L_x_149:
[----:B------:R-:W-:Y:S01]  /*1810*/  VIADD R12, R12, 0x1 ;  /* 0x000000010c0c7836 */ /* 0x000fe20000000000 */
[----:B------:R2:W-:Y:S04]  /*1820*/  SYNCS.ARRIVE.TRANS64.A1T0 RZ, [R2+URZ+0xf0], RZ ;  /* 0x0000f0ff02ff79a7 */ /* 0x0005e800081000ff */
[----:B------:R-:W-:-:S04]  /*1830*/  ISETP.NE.AND P0, PT, R12, 0x2, PT ;  /* 0x000000020c00780c */ /* 0x000fc80003f05270 */
[----:B------:R-:W-:Y:S02]  /*1840*/  SEL R12, R12, RZ, P0 ;  /* 0x000000ff0c0c7207 */ /* 0x000fe40000000000 */
[----:B--2---:R-:W-:-:S04]  /*1850*/  SEL R2, RZ, 0x1, P0 ;  /* 0x00000001ff027807 */ /* 0x004fc80000000000 */
[----:B------:R-:W-:-:S07]  /*1860*/  LOP3.LUT R11, R11, R2, RZ, 0x3c, !PT ;  /* 0x000000020b0b7212 */ /* 0x000fce00078e3cff */
.L_x_23:
[----:B------:R-:W-:Y:S01]  /*1870*/  UMOV UR6, 0x400 ;  /* 0x0000040000067882 */ /* 0x000fe20000000000 */
[----:B------:R-:W-:Y:S01]  /*1880*/  SHF.L.U32 R2, R17, 0x1f, RZ ;  /* 0x0000001f11027819 */ /* 0x000fe200000006ff */
[----:B-1----:R-:W-:Y:S01]  /*1890*/  ULEA UR6, UR37, UR6, 0x18 ;  /* 0x0000000625067291 */ /* 0x002fe2000f8ec0ff */
[----:B------:R-:W-:Y:S01]  /*18a0*/  R2UR UR35, R18 ;  /* 0x00000000122372ca */ /* 0x000fe200000e0000 */
[----:B------:R-:W-:Y:S01]  /*18b0*/  UISETP.GE.U32.AND UP0, UPT, UR4, 0x3f, UPT ;  /* 0x0000003f0400788c */ /* 0x000fe2000bf06070 */
[----:B------:R-:W-:Y:S01]  /*18c0*/  R2UR UR11, R19 ;  /* 0x00000000130b72ca */ /* 0x000fe200000e0000 */
[----:B------:R-:W-:Y:S01]  /*18d0*/  ULEA UR8, UR23, UR6, 0x3 ;  /* 0x0000000617087291 */ /* 0x000fe2000f8e18ff */
[----:B------:R-:W-:-:S08]  /*18e0*/  UMOV UR25, URZ ;  /* 0x000000ff00197c82 */ /* 0x000fd00008000000 */
[----:B------:R1:W2:Y:S01]  /*18f0*/  SYNCS.PHASECHK.TRANS64.TRYWAIT P0, [UR8+0x20], R2 ;  /* 0x00002002ff0075a7 */ /* 0x0002a20008001108 */
[----:B------:R-:W-:-:S13]  /*1900*/  R2UR UR8, R15 ;  /* 0x000000000f0872ca */ /* 0x000fda00000e0000 */
[----:B------:R-:W-:Y:S01]  /*1910*/  ULEA UR11, UR8, UR11, 0x8 ;  /* 0x0000000b080b7291 */ /* 0x000fe2000f8e40ff */
[----:B-1----:R-:W-:-:S05]  /*1920*/  LEA.HI R2, R14, R14, RZ, 0x1 ;  /* 0x0000000e0e027211 */ /* 0x002fca00078f08ff */
[----:B------:R-:W-:-:S05]  /*1930*/  IMAD.SHL.U32 R2, R2, 0x40, RZ ;  /* 0x0000004002027824 */ /* 0x000fca00078e00ff */
[----:B------:R-:W-:-:S04]  /*1940*/  LOP3.LUT R2, R2, 0xffffff80, RZ, 0xc0, !PT ;  /* 0xffffff8002027812 */ /* 0x000fc800078ec0ff */
[----:B------:R-:W-:-:S13]  /*1950*/  R2UR UR9, R2 ;  /* 0x00000000020972ca */ /* 0x000fda00000e0000 */
[----:B------:R-:W-:Y:S01]  /*1960*/  ULOP3.LUT UR35, UR9, 0x40, UR35, 0xf8, !UPT ;  /* 0x0000004009237892 */ /* 0x000fe2000f8ef823 */
[----:B------:R-:W-:Y:S11]  /*1970*/  BRA.U !UP0, `(.L_x_25) ;  /* 0x0000000108c07547 */ /* 0x000ff6000b800000 */
[----:B------:R-:W-:Y:S01]  /*1980*/  UMOV UR16, UR21 ;  /* 0x0000001500107c82 */ /* 0x000fe20008000000 */
[----:B------:R-:W-:Y:S01]  /*1990*/  UMOV UR17, UR23 ;  /* 0x0000001700117c82 */ /* 0x000fe20008000000 */
[----:B------:R-:W-:-:S05]  /*19a0*/  UMOV UR34, URZ ;  /* 0x000000ff00227c82 */ /* 0x000fca0008000000 */
.L_x_31:
[----:B------:R-:W-:Y:S01]  /*19b0*/  ULEA UR33, UR17, UR6, 0x3 ;  /* 0x0000000611217291 */ /* 0x000fe2000f8e18ff */
[----:B------:R-:W-:Y:S01]  /*19c0*/  @P5 MOV R3, 0x6000 ;  /* 0x0000600000035802 */ /* 0x000fe20000000f00 */
[----:B-12-4-:R-:W-:Y:S10]  /*19d0*/  @P0 BRA `(.L_x_26) ;  /* 0x00000000000c0947 */ /* 0x016ff40003800000 */
[----:B------:R-:W-:-:S04]  /*19e0*/  SHF.L.U32 R4, R17, 0x1f, RZ ;  /* 0x0000001f11047819 */ /* 0x000fc800000006ff */
[----:B------:R-:W1:Y:S02]  /*19f0*/  SYNCS.PHASECHK.TRANS64.TRYWAIT P0, [UR33+0x20], R4 ;  /* 0x00002004ff0075a7 */ /* 0x000e640008001121 */
[----:B-1----:R-:W-:Y:S05]  /*1a00*/  @!P0 BRA `(.L_x_27) ;  /* 0x0000007c003c8947 */ /* 0x002fea0003800000 */
.L_x_26:
[----:B------:R2:W-:Y:S01]  /*1a10*/  @P5 SYNCS.ARRIVE.TRANS64 RZ, [UR33], R3 ;  /* 0x00000003ffff59a7 */ /* 0x0005e20008000021 */
[----:B------:R-:W-:Y:S02]  /*1a20*/  ULOP3.LUT UR8, UR22, 0x2, URZ, 0xfc, !UPT ;  /* 0x0000000216087892 */ /* 0x000fe4000f8efcff */
[----:B------:R-:W-:Y:S02]  /*1a30*/  UIADD3 UR16, UPT, UPT, UR16, 0x1, URZ ;  /* 0x0000000110107890 */ /* 0x000fe4000fffe0ff */
[----:B------:R-:W-:Y:S02]  /*1a40*/  UISETP.NE.AND UP0, UPT, UR8, 0x2, UPT ;  /* 0x000000020800788c */ /* 0x000fe4000bf05270 */
[----:B------:R-:W-:-:S07]  /*1a50*/  UISETP.NE.AND UP2, UPT, UR16, 0x1, UPT ;  /* 0x000000011000788c */ /* 0x000fce000bf45270 */
[----:B------:R-:W-:Y:S05]  /*1a60*/  BRA.U UP0, `(.L_x_28) ;  /* 0x0000000100047547 */ /* 0x000fea000b800000 */
[----:B------:R-:W-:Y:S05]  /*1a70*/  BPT.TRAP 0x1 ;  /* 0x000000040000795c */ /* 0x000fea0000300000 */
.L_x_28:
[----:B------:R-:W-:Y:S04]  /*1a80*/  BSSY.RECONVERGENT B0, `(.L_x_29) ;  /* 0x0000003000007945 */ /* 0x000fe80003800200 */
[----:B------:R-:W-:Y:S05]  /*1a90*/  @!P4 BRA `(.L_x_30) ;  /* 0x000000000004c947 */ /* 0x000fea0003800000 */
[----:B------:R-:W-:Y:S05]  /*1aa0*/  BPT.TRAP 0x1 ;  /* 0x000000040000795c */ /* 0x000fea0000300000 */
.L_x_30:
[----:B------:R-:W-:Y:S05]  /*1ab0*/  BSYNC.RECONVERGENT B0 ;  /* 0x0000000000007941 */ /* 0x000fea0003800200 */
.L_x_29:
[----:B------:R-:W-:Y:S02]  /*1ac0*/  UIADD3 UR23, UPT, UPT, UR17, 0x1, URZ ;  /* 0x0000000111177890 */ /* 0x000fe4000fffe0ff */
[----:B------:R-:W-:Y:S02]  /*1ad0*/  ULEA UR32, UR17, UR6, 0xc ;  /* 0x0000000611207291 */ /* 0x000fe4000f8e60ff */
[----:B------:R-:W-:Y:S02]  /*1ae0*/  UISETP.NE.AND UP0, UPT, UR23, 0x4, UPT ;  /* 0x000000041700788c */ /* 0x000fe4000bf05270 */
[----:B------:R-:W-:Y:S02]  /*1af0*/  UIADD3 UR28, UP1, UPT, UR14, 0x80, URZ ;  /* 0x000000800e1c7890 */ /* 0x000fe4000ff3e0ff */
[----:B------:R-:W-:Y:S02]  /*1b00*/  USEL UR9, URZ, 0x1, UP0 ;  /* 0x00000001ff097887 */ /* 0x000fe40008000000 */
[----:B------:R-:W-:-:S02]  /*1b10*/  USEL UR23, UR23, URZ, UP0 ;  /* 0x000000ff17177287 */ /* 0x000fc40008000000 */
[----:B------:R-:W-:Y:S02]  /*1b20*/  UIADD3 UR26, UP0, UPT, UR14, 0x180, URZ ;  /* 0x000001800e1a7890 */ /* 0x000fe4000ff1e0ff */
[----:B------:R-:W-:Y:S01]  /*1b30*/  ULEA UR8, UR23, UR6, 0x3 ;  /* 0x0000000617087291 */ /* 0x000fe2000f8e18ff */
[----:B------:R-:W-:Y:S01]  /*1b40*/  LOP3.LUT R17, R17, UR9, RZ, 0x3c, !PT ;  /* 0x0000000911117c12 */ /* 0x000fe2000f8e3cff */
[----:B------:R-:W-:Y:S02]  /*1b50*/  ULOP3.LUT UR33, UR33, 0xfefffff8, URZ, 0xc0, !UPT ;  /* 0xfefffff821217892 */ /* 0x000fe4000f8ec0ff */
[----:B------:R-:W-:Y:S01]  /*1b60*/  UIADD3.X UR29, UPT, UPT, URZ, UR15, URZ, UP1, !UPT ;  /* 0x0000000fff1d7290 */ /* 0x000fe20008ffe4ff */
[----:B-1----:R-:W-:Y:S01]  /*1b70*/  SHF.L.U32 R2, R17, 0x1f, RZ ;  /* 0x0000001f11027819 */ /* 0x002fe200000006ff */
[----:B------:R-:W-:Y:S02]  /*1b80*/  UIADD3 UR32, UPT, UPT, UR32, 0x8400, URZ ;  /* 0x0000840020207890 */ /* 0x000fe4000fffe0ff */
[----:B------:R-:W-:Y:S01]  /*1b90*/  UIADD3.X UR27, UPT, UPT, URZ, UR15, URZ, UP0, !UPT ;  /* 0x0000000fff1b7290 */ /* 0x000fe200087fe4ff */
[----:B------:R1:W4:Y:S01]  /*1ba0*/  SYNCS.PHASECHK.TRANS64.TRYWAIT P0, [UR8+0x20], R2 ;  /* 0x00002002ff0075a7 */ /* 0x0003220008001108 */
[----:B------:R-:W-:Y:S01]  /*1bb0*/  ULEA UR8, UR17, UR6, 0xd ;  /* 0x0000000611087291 */ /* 0x000fe2000f8e68ff */
[----:B------:R-:W-:Y:S01]  /*1bc0*/  UMOV UR18, 0x0 ;  /* 0x0000000000127882 */ /* 0x000fe20000000000 */
[----:B------:R-:W-:-:S02]  /*1bd0*/  UMOV UR19, 0x10000000 ;  /* 0x1000000000137882 */ /* 0x000fc40000000000 */
[----:B------:R-:W-:Y:S01]  /*1be0*/  UIADD3 UR8, UPT, UPT, UR8, 0xc400, URZ ;  /* 0x0000c40008087890 */ /* 0x000fe2000fffe0ff */
[----:B------:R2:W-:Y:S01]  /*1bf0*/  UTMALDG.3D.2CTA [UR32], [UR28], desc[UR18] ;  /* 0x000012201c0075b4 */ /* 0x0005e20008211000 */
[----:B------:R-:W-:Y:S01]  /*1c00*/  UMOV UR10, UR34 ;  /* 0x00000022000a7c82 */ /* 0x000fe20008000000 */
[----:B------:R-:W-:Y:S01]  /*1c10*/  UMOV UR12, UR36 ;  /* 0x00000024000c7c82 */ /* 0x000fe20008000000 */
[----:B------:R-:W-:Y:S01]  /*1c20*/  UMOV UR9, UR33 ;  /* 0x0000002100097c82 */ /* 0x000fe20008000000 */
[----:B------:R-:W-:Y:S01]  /*1c30*/  UMOV UR25, UR13 ;  /* 0x0000000d00197c82 */ /* 0x000fe20008000000 */
[----:B------:R-:W-:-:S03]  /*1c40*/  UMOV UR17, UR23 ;  /* 0x0000001700117c82 */ /* 0x000fc60008000000 */
[----:B------:R1:W-:Y:S01]  /*1c50*/  UTMALDG.3D.2CTA [UR8], [UR26], desc[UR18] ;  /* 0x000012081a0075b4 */ /* 0x0003e20008211000 */
[----:B--2---:R-:W-:Y:S01]  /*1c60*/  UIADD3 UR34, UPT, UPT, UR34, 0x20, URZ ;  /* 0x0000002022227890 */ /* 0x004fe2000fffe0ff */
[----:B------:R-:W-:Y:S11]  /*1c70*/  BRA.U UP2, `(.L_x_31) ;  /* 0xfffffffd024c7547 */ /* 0x000ff6000b83ffff */
.L_x_25:
[----:B-1----:R-:W-:Y:S01]  /*1c80*/  ULEA UR8, UR23, UR6, 0x3 ;  /* 0x0000000617087291 */ /* 0x002fe2000f8e18ff */
[----:B------:R-:W-:Y:S01]  /*1c90*/  SHF.L.U32 R2, R17, 0x1f, RZ ;  /* 0x0000001f11027819 */ /* 0x000fe200000006ff */
[----:B------:R-:W-:Y:S01]  /*1ca0*/  @!P1 SYNCS.ARRIVE.TRANS64.A1T0 RZ, [UR6+0x88], RZ ;  /* 0x000088ffffff99a7 */ /* 0x000fe20008100006 */
[----:B------:R-:W-:-:S06]  /*1cb0*/  UISETP.GT.AND UP0, UPT, UR7, UR5, UPT ;  /* 0x000000050700728c */ /* 0x000fcc000bf04270 */
[----:B--2-4-:R1:W2:Y:S03]  /*1cc0*/  SYNCS.PHASECHK.TRANS64.TRYWAIT P0, [UR8+0x20], R2 ;  /* 0x00002002ff0075a7 */ /* 0x0142a60008001108 */
[----:B------:R-:W-:Y:S05]  /*1cd0*/  BRA.U !UP0, `(.L_x_32) ;  /* 0x0000000108c07547 */ /* 0x000fea000b800000 */
[----:B------:R-:W-:Y:S01]  /*1ce0*/  UIADD3 UR26, UPT, UPT, UR24, UR25, URZ ;  /* 0x00000019181a7290 */ /* 0x000fe2000fffe0ff */
[----:B------:R-:W-:-:S11]  /*1cf0*/  UMOV UR27, UR23 ;  /* 0x00000017001b7c82 */ /* 0x000fd60008000000 */
.L_x_38:
[----:B------:R-:W-:Y:S01]  /*1d00*/  ULEA UR17, UR27, UR6, 0x3 ;  /* 0x000000061b117291 */ /* 0x000fe2000f8e18ff */
[----:B--2---:R-:W-:Y:S01]  /*1d10*/  @P5 MOV R3, 0x6000 ;  /* 0x0000600000035802 */ /* 0x004fe20000000f00 */
[----:B-12---:R-:W-:Y:S10]  /*1d20*/  @P0 BRA `(.L_x_33) ;  /* 0x00000000000c0947 */ /* 0x006ff40003800000 */
[----:B------:R-:W-:-:S04]  /*1d30*/  SHF.L.U32 R4, R17, 0x1f, RZ ;  /* 0x0000001f11047819 */ /* 0x000fc800000006ff */
[----:B------:R-:W2:Y:S02]  /*1d40*/  SYNCS.PHASECHK.TRANS64.TRYWAIT P0, [UR17+0x20], R4 ;  /* 0x00002004ff0075a7 */ /* 0x000ea40008001111 */
[----:B--2---:R-:W-:Y:S05]  /*1d50*/  @!P0 BRA `(.L_x_34) ;  /* 0x0000007800808947 */ /* 0x004fea0003800000 */
.L_x_33:
[----:B------:R2:W-:Y:S01]  /*1d60*/  @P5 SYNCS.ARRIVE.TRANS64 RZ, [UR17], R3 ;  /* 0x00000003ffff59a7 */ /* 0x0005e20008000011 */
[----:B------:R-:W-:-:S04]  /*1d70*/  ULOP3.LUT UR8, UR22, 0x2, URZ, 0xfc, !UPT ;  /* 0x0000000216087892 */ /* 0x000fc8000f8efcff */
[----:B------:R-:W-:-:S09]  /*1d80*/  UISETP.NE.AND UP0, UPT, UR8, 0x2, UPT ;  /* 0x000000020800788c */ /* 0x000fd2000bf05270 */
[----:B------:R-:W-:Y:S05]  /*1d90*/  BRA.U UP0, `(.L_x_35) ;  /* 0x0000000100047547 */ /* 0x000fea000b800000 */
[----:B------:R-:W-:Y:S05]  /*1da0*/  BPT.TRAP 0x1 ;  /* 0x000000040000795c */ /* 0x000fea0000300000 */
.L_x_35:
[----:B------:R-:W-:Y:S04]  /*1db0*/  BSSY.RECONVERGENT B0, `(.L_x_36) ;  /* 0x0000003000007945 */ /* 0x000fe80003800200 */
[----:B------:R-:W-:Y:S05]  /*1dc0*/  @!P4 BRA `(.L_x_37) ;  /* 0x000000000004c947 */ /* 0x000fea0003800000 */
[----:B------:R-:W-:Y:S05]  /*1dd0*/  BPT.TRAP 0x1 ;  /* 0x000000040000795c */ /* 0x000fea0000300000 */
.L_x_37:
[----:B------:R-:W-:Y:S05]  /*1de0*/  BSYNC.RECONVERGENT B0 ;  /* 0x0000000000007941 */ /* 0x000fea0003800200 */
.L_x_36:
        /* <DEDUP_REMOVED lines=9> */
[----:B------:R-:W-:Y:S02]  /*1e80*/  USHF.L.U32 UR18, UR25, 0x5, URZ ;  /* 0x0000000519127899 */ /* 0x000fe400080006ff */
[----:B------:R-:W-:Y:S01]  /*1e90*/  ULOP3.LUT UR17, UR17, 0xfefffff8, URZ, 0xc0, !UPT ;  /* 0xfefffff811117892 */ /* 0x000fe2000f8ec0ff */
[----:B-1----:R-:W-:Y:S01]  /*1ea0*/  SHF.L.U32 R2, R17, 0x1f, RZ ;  /* 0x0000001f11027819 */ /* 0x002fe200000006ff */
[----:B------:R-:W-:Y:S02]  /*1eb0*/  UIADD3 UR16, UPT, UPT, UR16, 0x8400, URZ ;  /* 0x0000840010107890 */ /* 0x000fe4000fffe0ff */
[----:B------:R-:W-:Y:S01]  /*1ec0*/  UIADD3.X UR33, UPT, UPT, URZ, UR15, URZ, UP1, !UPT ;  /* 0x0000000fff217290 */ /* 0x000fe20008ffe4ff */
[----:B------:R4:W1:Y:S01]  /*1ed0*/  SYNCS.PHASECHK.TRANS64.TRYWAIT P0, [UR8+0x20], R2 ;  /* 0x00002002ff0075a7 */ /* 0x0008620008001108 */
[----:B------:R-:W-:-:S02]  /*1ee0*/  ULEA UR8, UR27, UR6, 0xd ;  /* 0x000000061b087291 */ /* 0x000fc4000f8e68ff */
[----:B------:R-:W-:Y:S02]  /*1ef0*/  UIADD3.X UR31, UPT, UPT, URZ, UR15, URZ, UP0, !UPT ;  /* 0x0000000fff1f7290 */ /* 0x000fe400087fe4ff */
[----:B------:R-:W-:Y:S01]  /*1f00*/  UIADD3 UR8, UPT, UPT, UR8, 0xc400, URZ ;  /* 0x0000c40008087890 */ /* 0x000fe2000fffe0ff */
[----:B------:R-:W-:Y:S01]  /*1f10*/  UMOV UR28, 0x0 ;  /* 0x00000000001c7882 */ /* 0x000fe20000000000 */
[----:B------:R-:W-:Y:S01]  /*1f20*/  UMOV UR29, 0x10000000 ;  /* 0x10000000001d7882 */ /* 0x000fe20000000000 */
[----:B------:R-:W-:Y:S01]  /*1f30*/  UMOV UR19, UR35 ;  /* 0x0000002300137c82 */ /* 0x000fe20008000000 */
[----:B------:R-:W-:Y:S01]  /*1f40*/  UMOV UR20, UR36 ;  /* 0x0000002400147c82 */ /* 0x000fe20008000000 */
[----:B------:R-:W-:Y:S01]  /*1f50*/  UMOV UR12, UR36 ;  /* 0x00000024000c7c82 */ /* 0x000fe20008000000 */
[----:B------:R-:W-:Y:S01]  /*1f60*/  UMOV UR9, UR17 ;  /* 0x0000001100097c82 */ /* 0x000fe20008000000 */
[----:B------:R-:W-:Y:S01]  /*1f70*/  UMOV UR10, UR18 ;  /* 0x00000012000a7c82 */ /* 0x000fe20008000000 */
[----:B------:R4:W-:Y:S01]  /*1f80*/  UTMALDG.3D.2CTA [UR16], [UR32], desc[UR28] ;  /* 0x00001c10200075b4 */ /* 0x0009e20008211000 */
[----:B------:R-:W-:Y:S01]  /*1f90*/  UIADD3 UR25, UPT, UPT, UR25, 0x1, URZ ;  /* 0x0000000119197890 */ /* 0x000fe2000fffe0ff */
[----:B------:R-:W-:-:S03]  /*1fa0*/  UMOV UR27, UR23 ;  /* 0x00000017001b7c82 */ /* 0x000fc60008000000 */
[----:B------:R-:W-:Y:S01]  /*1fb0*/  UISETP.NE.AND UP0, UPT, UR25, UR26, UPT ;  /* 0x0000001a1900728c */ /* 0x000fe2000bf05270 */
[----:B------:R4:W-:Y:S08]  /*1fc0*/  UTMALDG.3D.2CTA [UR8], [UR30], desc[UR28] ;  /* 0x00001c081e0075b4 */ /* 0x0009f00008211000 */
[----:B----4-:R-:W-:Y:S05]  /*1fd0*/  BRA.U UP0, `(.L_x_38) ;  /* 0xfffffffd00487547 */ /* 0x010fea000b83ffff */
.L_x_32:
[C---:B-1----:R-:W-:Y:S01]  /*1fe0*/  LEA R2, R16.reuse, UR6, 0x3 ;  /* 0x0000000610027c11 */ /* 0x042fe2000f8e18ff */
[----:B------:R-:W-:Y:S01]  /*1ff0*/  NOP ;  /* 0x0000000000007918 */ /* 0x000fe20000000000 */
[----:B--2---:R-:W-:Y:S02]  /*2000*/  SHF.L.U32 R3, R13, 0x1f, RZ ;  /* 0x0000001f0d037819 */ /* 0x004fe400000006ff */
[----:B------:R-:W-:Y:S02]  /*2010*/  LEA R4, R16, UR6, 0x4 ;  /* 0x0000000610047c11 */ /* 0x000fe4000f8e20ff */
[----:B------:R-:W1:Y:S02]  /*2020*/  SYNCS.PHASECHK.TRANS64.TRYWAIT P0, [R2+URZ+0x90], R3 ;  /* 0x00009003020075a7 */ /* 0x000e6400080011ff */
[----:B-1----:R-:W-:Y:S05]  /*2030*/  @!P0 BRA `(.L_x_39) ;  /* 0x0000007400e08947 */ /* 0x002fea0003800000 */
.L_x_152:
[----:B------:R-:W2:Y:S01]  /*2040*/  LDS.128 R4, [R4+0x120] ;  /* 0x0001200004047984 */ /* 0x000ea20000000c00 */
[----:B------:R-:W-:Y:S01]  /*2050*/  ISETP.GE.AND P0, PT, R40, 0x1, PT ;  /* 0x000000012800780c */ /* 0x000fe20003f06270 */
[----:B-1----:R-:W-:Y:S01]  /*2060*/  VIADD R2, R2, 0xa0 ;  /* 0x000000a002027836 */ /* 0x002fe20000000000 */
[----:B------:R-:W-:Y:S01]  /*2070*/  @!PT LDS RZ, [RZ] ;  /* 0x00000000fffff984 */ /* 0x000fe20000000800 */
[----:B------:R-:W-:Y:S01]  /*2080*/  @!PT LDS RZ, [RZ] ;  /* 0x00000000fffff984 */ /* 0x000fe20000000800 */
[----:B------:R-:W-:Y:S01]  /*2090*/  @!PT LDS RZ, [RZ] ;  /* 0x00000000fffff984 */ /* 0x000fe20000000800 */
[----:B------:R-:W-:Y:S01]  /*20a0*/  @!PT LDS RZ, [RZ] ;  /* 0x00000000fffff984 */ /* 0x000fe20000000800 */
[----:B------:R1:W-:Y:S06]  /*20b0*/  MEMBAR.ALL.CTA ;  /* 0x0000000000007992 */ /* 0x0003ec0000008000 */
[----:B-1----:R-:W1:Y:S01]  /*20c0*/  FENCE.VIEW.ASYNC.S ;  /* 0x00000000000073c6 */ /* 0x002e620000000000 */
[----:B------:R-:W-:-:S04]  /*20d0*/  PRMT R2, RZ, 0x654, R2 ;  /* 0x00000654ff027816 */ /* 0x000fc80000000002 */
[----:B-1----:R1:W-:Y:S01]  /*20e0*/  SYNCS.ARRIVE.TRANS64.RED.A1T0 RZ, [R2+URZ], RZ ;  /* 0x000000ff02ff79a7 */ /* 0x0023e200081004ff */
[----:B--2---:R-:W-:-:S13]  /*20f0*/  LOP3.LUT P2, RZ, R6, 0x1, RZ, 0xc0, !PT ;  /* 0x0000000106ff7812 */ /* 0x004fda000784c0ff */
[----:B------:R-:W-:Y:S01]  /*2100*/  @P2 SHF.R.U32.HI R3, RZ, 0x10, R5 ;  /* 0x00000010ff032819 */ /* 0x000fe20000011605 */
[----:B------:R-:W-:Y:S01]  /*2110*/  VOTEU.ANY UP0, P2 ;  /* 0x0000000000ff7886 */ /* 0x000fe20001000100 */
[----:B------:R-:W-:Y:S02]  /*2120*/  @P2 MOV R10, R4 ;  /* 0x00000004000a2202 */ /* 0x000fe40000000f00 */
[----:B------:R-:W-:Y:S02]  /*2130*/  @P2 R2UR.BROADCAST UR8, R3 ;  /* 0x00000000030822ca */ /* 0x000fe400008e0000 */
[----:B------:R-:W-:-:S11]  /*2140*/  @P2 LOP3.LUT R9, R5, 0xffff, RZ, 0xc0, !PT ;  /* 0x0000ffff05092812 */ /* 0x000fd600078ec0ff */
[----:B------:R-:W-:Y:S01]  /*2150*/  @UP0 UMOV UR36, UR8 ;  /* 0x0000000800240c82 */ /* 0x000fe20008000000 */
[----:B-1----:R-:W-:Y:S05]  /*2160*/  @!P0 BRA `(.L_x_40) ;  /* 0x0000000000b88947 */ /* 0x002fea0003800000 */
[----:B------:R-:W3:Y:S01]  /*2170*/  LDC.64 R4, c[0x0][0xb18] ;  /* 0x0002c600ff047b82 */ /* 0x000ee20000000a00 */
[----:B------:R-:W-:-:S07]  /*2180*/  ISETP.NE.AND P3, PT, R40, 0x1, PT ;  /* 0x000000012800780c */ /* 0x000fce0003f65270 */
[----:B------:R-:W1:Y:S08]  /*2190*/  LDC.64 R6, c[0x0][0xb10] ;  /* 0x0002c400ff067b82 */ /* 0x000e700000000a00 */
[----:B------:R-:W2:Y:S08]  /*21a0*/  LDC R14, c[0x0][0xb20] ;  /* 0x0002c800ff0e7b82 */ /* 0x000eb00000000800 */
[----:B------:R-:W4:Y:S01]  /*21b0*/  LDC R15, c[0x0][0xb0c] ;  /* 0x0002c300ff0f7b82 */ /* 0x000f220000000800 */
[----:B---3--:R-:W-:Y:S01]  /*21c0*/  IMAD.HI.U32 R21, R0, R5, RZ ;  /* 0x0000000500157227 */ /* 0x008fe200078e00ff */
[----:B------:R-:W-:-:S03]  /*21d0*/  ISETP.NE.AND P0, PT, R4, 0x1, PT ;  /* 0x000000010400780c */ /* 0x000fc60003f05270 */
[----:B------:R-:W-:-:S03]  /*21e0*/  IMAD.HI.U32 R5, R9, R5, RZ ;  /* 0x0000000509057227 */ /* 0x000fc600078e00ff */
[----:B------:R-:W3:Y:S01]  /*21f0*/  LDC.64 R2, c[0x0][0xb28] ;  /* 0x0002ca00ff027b82 */ /* 0x000ee20000000a00 */
[----:B-1----:R-:W-:-:S04]  /*2200*/  IMAD.HI.U32 R22, R8, R6, RZ ;  /* 0x0000000608167227 */ /* 0x002fc800078e00ff */
[----:B------:R-:W-:Y:S01]  /*2210*/  IMAD.HI.U32 R23, R10, R6, RZ ;  /* 0x000000060a177227 */ /* 0x000fe200078e00ff */
[----:B------:R-:W-:Y:S02]  /*2220*/  SHF.R.U32.HI R22, RZ, R7, R22 ;  /* 0x00000007ff167219 */ /* 0x000fe40000011616 */
[-C--:B--2---:R-:W-:Y:S02]  /*2230*/  SHF.R.U32.HI R21, RZ, R14.reuse, R21 ;  /* 0x0000000eff157219 */ /* 0x084fe40000011615 */
[----:B------:R-:W-:Y:S02]  /*2240*/  SHF.R.U32.HI R5, RZ, R14, R5 ;  /* 0x0000000eff057219 */ /* 0x000fe40000011605 */
[----:B------:R-:W-:Y:S02]  /*2250*/  SEL R21, R0, R21, !P0 ;  /* 0x0000001500157207 */ /* 0x000fe40004000000 */
[----:B------:R-:W-:Y:S02]  /*2260*/  SHF.R.U32.HI R23, RZ, R7, R23 ;  /* 0x00000007ff177219 */ /* 0x000fe40000011617 */
[----:B----4-:R-:W-:-:S02]  /*2270*/  ISETP.NE.AND P1, PT, R15, 0x1, PT ;  /* 0x000000010f00780c */ /* 0x010fc40003f25270 */
[----:B------:R-:W-:Y:S02]  /*2280*/  SEL R5, R9, R5, !P0 ;  /* 0x0000000509057207 */ /* 0x000fe40004000000 */
[----:B------:R-:W-:Y:S02]  /*2290*/  SEL R22, R8, R22, !P1 ;  /* 0x0000001608167207 */ /* 0x000fe40004800000 */
[----:B------:R-:W-:Y:S01]  /*22a0*/  SEL R23, R10, R23, !P1 ;  /* 0x000000170a177207 */ /* 0x000fe20004800000 */
[----:B---3--:R-:W-:-:S04]  /*22b0*/  IMAD.HI.U32 R20, R21, R2, RZ ;  /* 0x0000000215147227 */ /* 0x008fc800078e00ff */
        /* <DEDUP_REMOVED lines=10> */
[----:B------:R-:W-:-:S04]  /*2360*/  @!P0 IMAD.HI.U32 R7, R23, R2, RZ ;  /* 0x0000000217078227 */ /* 0x000fc800078e00ff */
[----:B------:R-:W-:Y:S01]  /*2370*/  IMAD.MOV R2, RZ, RZ, -R6 ;  /* 0x000000ffff027224 */ /* 0x000fe200078e0a06 */
[----:B------:R-:W-:Y:S02]  /*2380*/  @!P0 SHF.R.U32.HI R3, RZ, R3, R7 ;  /* 0x00000003ff038219 */ /* 0x000fe40000011607 */
[----:B------:R-:W-:Y:S01]  /*2390*/  IADD3 R7, PT, PT, -R5, RZ, RZ ;  /* 0x000000ff05077210 */ /* 0x000fe20007ffe1ff */
[----:B------:R-:W-:Y:S01]  /*23a0*/  IMAD R2, R40, R2, R5 ;  /* 0x0000000228027224 */ /* 0x000fe200078e0205 */
        /* <DEDUP_REMOVED lines=10> */
.L_x_40:
[----:B------:R-:W1:Y:S02]  /*2450*/  LDCU UR8, c[0x0][0xb30] ;  /* 0x00016600ff0877ac */ /* 0x000e640008000800 */
[----:B-1----:R-:W-:-:S09]  /*2460*/  UISETP.NE.AND UP0, UPT, UR8, 0x1, UPT ;  /* 0x000000010800788c */ /* 0x002fd2000bf05270 */
[----:B------:R-:W-:Y:S05]  /*2470*/  BRA.U UP0, `(.L_x_41) ;  /* 0x0000000100407547 */ /* 0x000fea000b800000 */
[----:B------:R-:W1:Y:S08]  /*2480*/  LDC.64 R4, c[0x0][0xb10] ;  /* 0x0002c400ff047b82 */ /* 0x000e700000000a00 */
[----:B------:R-:W2:Y:S08]  /*2490*/  LDC.64 R2, c[0x0][0xb18] ;  /* 0x0002c600ff027b82 */ /* 0x000eb00000000a00 */
[----:B------:R-:W4:Y:S08]  /*24a0*/  LDC R6, c[0x0][0xb20] ;  /* 0x0002c800ff067b82 */ /* 0x000f300000000800 */
[----:B------:R-:W3:Y:S01]  /*24b0*/  LDC R7, c[0x0][0xb0c] ;  /* 0x0002c300ff077b82 */ /* 0x000ee20000000800 */
[----:B-1----:R-:W-:-:S05]  /*24c0*/  IMAD.HI.U32 R4, R10, R4, RZ ;  /* 0x000000040a047227 */ /* 0x002fca00078e00ff */
[----:B------:R-:W-:Y:S01]  /*24d0*/  SHF.R.U32.HI R4, RZ, R5, R4 ;  /* 0x00000005ff047219 */ /* 0x000fe20000011604 */
[----:B--2---:R-:W-:Y:S01]  /*24e0*/  IMAD.HI.U32 R3, R9, R3, RZ ;  /* 0x0000000309037227 */ /* 0x004fe200078e00ff */
[----:B------:R-:W-:-:S04]  /*24f0*/  ISETP.NE.AND P0, PT, R2, 0x1, PT ;  /* 0x000000010200780c */ /* 0x000fc80003f05270 */
[----:B----4-:R-:W-:-:S04]  /*2500*/  SHF.R.U32.HI R3, RZ, R6, R3 ;  /* 0x00000006ff037219 */ /* 0x010fc80000011603 */
[----:B------:R-:W-:Y:S02]  /*2510*/  SEL R3, R9, R3, !P0 ;  /* 0x0000000309037207 */ /* 0x000fe40004000000 */
[----:B---3--:R-:W-:-:S04]  /*2520*/  ISETP.NE.AND P1, PT, R7, 0x1, PT ;  /* 0x000000010700780c */ /* 0x008fc80003f25270 */
[----:B------:R-:W-:-:S05]  /*2530*/  SEL R4, R10, R4, !P1 ;  /* 0x000000040a047207 */ /* 0x000fca0004800000 */
[----:B------:R-:W-:Y:S02]  /*2540*/  IMAD.IADD R5, R3, 0x1, -R4 ;  /* 0x0000000103057824 */ /* 0x000fe400078e0a04 */
[----:B------:R-:W-:Y:S02]  /*2550*/  IMAD.IADD R3, R4, 0x1, -R3 ;  /* 0x0000000104037824 */ /* 0x000fe400078e0a03 */
[----:B------:R-:W-:Y:S02]  /*2560*/  IMAD R10, R5, R7, R10 ;  /* 0x00000007050a7224 */ /* 0x000fe400078e020a */
[----:B------:R-:W-:-:S07]  /*2570*/  IMAD R9, R3, R2, R9 ;  /* 0x0000000203097224 */ /* 0x000fce00078e0209 */
.L_x_41:
[----:B------:R-:W-:Y:S01]  /*2580*/  VIADD R16, R16, 0x1 ;  /* 0x0000000110107836 */ /* 0x000fe20000000000 */
[----:B------:R-:W-:Y:S01]  /*2590*/  PLOP3.LUT P1, PT, PT, PT, PT, 0x80, 0x8 ;  /* 0x000000000008781c */ /* 0x000fe20003f2f070 */
[----:B------:R-:W-:Y:S02]  /*25a0*/  IMAD.IADD R14, R10, 0x1, R91 ;  /* 0x000000010a0e7824 */ /* 0x000fe400078e025b */
[----:B------:R-:W-:Y:S01]  /*25b0*/  IMAD.IADD R15, R9, 0x1, R90 ;  /* 0x00000001090f7824 */ /* 0x000fe200078e025a */
[----:B------:R-:W-:-:S04]  /*25c0*/  ISETP.NE.AND P0, PT, R16, 0x2, PT ;  /* 0x000000021000780c */ /* 0x000fc80003f05270 */
[----:B------:R-:W-:Y:S02]  /*25d0*/  SEL R2, RZ, 0x1, P0 ;  /* 0x00000001ff027807 */ /* 0x000fe40000000000 */
[----:B------:R-:W-:Y:S02]  /*25e0*/  SEL R16, R16, RZ, P0 ;  /* 0x000000ff10107207 */ /* 0x000fe40000000000 */
[----:B------:R-:W-:Y:S01]  /*25f0*/  LOP3.LUT R13, R13, R2, RZ, 0x3c, !PT ;  /* 0x000000020d0d7212 */ /* 0x000fe200078e3cff */
[----:B------:R-:W-:Y:S06]  /*2600*/  @P2 BRA `(.L_x_42) ;  /* 0xfffffff000582947 */ /* 0x000fec000383ffff */
[----:B------:R-:W-:Y:S01]  /*2610*/  UIADD3 UR6, UPT, UPT, UR6, 0x20, URZ ;  /* 0x0000002006067890 */ /* 0x000fe2000fffe0ff */
[----:B------:R-:W-:-:S03]  /*2620*/  SHF.L.U32 R2, R17, 0x1f, RZ ;  /* 0x0000001f11027819 */ /* 0x000fc600000006ff */
[----:B------:R-:W-:-:S09]  /*2630*/  ULEA UR4, UR23, UR6, 0x3 ;  /* 0x0000000617047291 */ /* 0x000fd2000f8e18ff */
[----:B------:R-:W1:Y:S02]  /*2640*/  SYNCS.PHASECHK.TRANS64.TRYWAIT P0, [UR4], R2 ;  /* 0x00000002ff0075a7 */ /* 0x000e640008001104 */
[----:B-1----:R-:W-:Y:S05]  /*2650*/  @!P0 BRA `(.L_x_43) ;  /* 0x00000070006c8947 */ /* 0x002fea0003800000 */
.L_x_154:
[----:B------:R-:W-:-:S04]  /*2660*/  UIADD3 UR5, UPT, UPT, UR23, 0x1, URZ ;  /* 0x0000000117057890 */ /* 0x000fc8000fffe0ff */
[----:B------:R-:W-:-:S04]  /*2670*/  UISETP.NE.AND UP0, UPT, UR5, 0x4, UPT ;  /* 0x000000040500788c */ /* 0x000fc8000bf05270 */
[----:B------:R-:W-:Y:S02]  /*2680*/  USEL UR7, URZ, 0x1, UP0 ;  /* 0x00000001ff077887 */ /* 0x000fe40008000000 */
[----:B------:R-:W-:-:S04]  /*2690*/  USEL UR5, UR5, URZ, UP0 ;  /* 0x000000ff05057287 */ /* 0x000fc80008000000 */
[----:B------:R-:W-:Y:S01]  /*26a0*/  ULEA UR4, UR5, UR6, 0x3 ;  /* 0x0000000605047291 */ /* 0x000fe2000f8e18ff */
[----:B-1----:R-:W-:-:S04]  /*26b0*/  LOP3.LUT R2, R17, UR7, RZ, 0x3c, !PT ;  /* 0x0000000711027c12 */ /* 0x002fc8000f8e3cff */
[----:B------:R-:W-:-:S04]  /*26c0*/  SHF.L.U32 R3, R2, 0x1f, RZ ;  /* 0x0000001f02037819 */ /* 0x000fc800000006ff */
[----:B------:R-:W1:Y:S02]  /*26d0*/  SYNCS.PHASECHK.TRANS64.TRYWAIT P0, [UR4], R3 ;  /* 0x00000003ff0075a7 */ /* 0x000e640008001104 */
[----:B-1----:R-:W-:Y:S05]  /*26e0*/  @!P0 BRA `(.L_x_44) ;  /* 0x0000007000608947 */ /* 0x002fea0003800000 */
.L_x_156:
[----:B------:R-:W-:-:S04]  /*26f0*/  UIADD3 UR5, UPT, UPT, UR5, 0x1, URZ ;  /* 0x0000000105057890 */ /* 0x000fc8000fffe0ff */
[----:B------:R-:W-:-:S04]  /*2700*/  UISETP.NE.AND UP0, UPT, UR5, 0x4, UPT ;  /* 0x000000040500788c */ /* 0x000fc8000bf05270 */
[----:B------:R-:W-:Y:S02]  /*2710*/  USEL UR7, URZ, 0x1, UP0 ;  /* 0x00000001ff077887 */ /* 0x000fe40008000000 */
[----:B------:R-:W-:-:S04]  /*2720*/  USEL UR5, UR5, URZ, UP0 ;  /* 0x000000ff05057287 */ /* 0x000fc80008000000 */
[----:B------:R-:W-:Y:S01]  /*2730*/  ULEA UR4, UR5, UR6, 0x3 ;  /* 0x0000000605047291 */ /* 0x000fe2000f8e18ff */
[----:B------:R-:W-:-:S04]  /*2740*/  LOP3.LUT R2, R2, UR7, RZ, 0x3c, !PT ;  /* 0x0000000702027c12 */ /* 0x000fc8000f8e3cff */
[----:B-1----:R-:W-:-:S04]  /*2750*/  SHF.L.U32 R3, R2, 0x1f, RZ ;  /* 0x0000001f02037819 */ /* 0x002fc800000006ff */
[----:B------:R-:W1:Y:S02]  /*2760*/  SYNCS.PHASECHK.TRANS64.TRYWAIT P0, [UR4], R3 ;  /* 0x00000003ff0075a7 */ /* 0x000e640008001104 */
[----:B-1----:R-:W-:Y:S05]  /*2770*/  @!P0 BRA `(.L_x_45) ;  /* 0x0000007000548947 */ /* 0x002fea0003800000 */
.L_x_158:
[----:B------:R-:W-:-:S04]  /*2780*/  UIADD3 UR5, UPT, UPT, UR5, 0x1, URZ ;  /* 0x0000000105057890 */ /* 0x000fc8000fffe0ff */
[----:B------:R-:W-:-:S04]  /*2790*/  UISETP.NE.AND UP0, UPT, UR5, 0x4, UPT ;  /* 0x000000040500788c */ /* 0x000fc8000bf05270 */
[----:B------:R-:W-:Y:S02]  /*27a0*/  USEL UR4, URZ, 0x1, UP0 ;  /* 0x00000001ff047887 */ /* 0x000fe40008000000 */
[----:B------:R-:W-:-:S04]  /*27b0*/  USEL UR5, UR5, URZ, UP0 ;  /* 0x000000ff05057287 */ /* 0x000fc80008000000 */
[----:B------:R-:W-:Y:S01]  /*27c0*/  ULEA UR5, UR5, UR6, 0x3 ;  /* 0x0000000605057291 */ /* 0x000fe2000f8e18ff */
[----:B------:R-:W-:-:S04]  /*27d0*/  LOP3.LUT R2, R2, UR4, RZ, 0x3c, !PT ;  /* 0x0000000402027c12 */ /* 0x000fc8000f8e3cff */
[----:B------:R-:W-:Y:S01]  /*27e0*/  SHF.L.U32 R2, R2, 0x1f, RZ ;  /* 0x0000001f02027819 */ /* 0x000fe200000006ff */
[----:B-1-3--:R-:W-:-:S07]  /*27f0*/  IMAD.U32 R0, RZ, RZ, UR5 ;  /* 0x00000005ff007e24 */ /* 0x00afce000f8e00ff */
.L_x_46:
[----:B-1----:R1:W2:Y:S02]  /*2800*/  SYNCS.PHASECHK.TRANS64.TRYWAIT P0, [R0+URZ], R2 ;  /* 0x00000002000075a7 */ /* 0x0022a400080011ff */
[----:B--2---:R-:W-:Y:S05]  /*2810*/  @!P0 NANOSLEEP.SYNCS 0x989680 ;  /* 0x009896800000895d */ /* 0x004fea0003900000 */
[----:B------:R-:W2:Y:S02]  /*2820*/  @!P0 SYNCS.PHASECHK.TRANS64 P0, [R0+URZ], R2 ;  /* 0x00000002000085a7 */ /* 0x000ea400080010ff */
[----:B--2---:R-:W-:Y:S05]  /*2830*/  @P0 EXIT ;  /* 0x000000000000094d */ /* 0x004fea0003800000 */
[----:B------:R-:W-:Y:S05]  /*2840*/  BRA `(.L_x_46) ;  /* 0xfffffffc00ec7947 */ /* 0x000fea000383ffff */
.L_x_22:
[----:B------:R-:W-:-:S04]  /*2850*/  UISETP.NE.AND UP1, UPT, UR37, URZ, UPT ;  /* 0x000000ff2500728c */ /* 0x000fc8000bf25270 */
[----:B------:R-:W-:-:S09]  /*2860*/  UISETP.NE.OR UP1, UPT, UR10, 0x1, UP1 ;  /* 0x000000010a00788c */ /* 0x000fd20008f25670 */
[----:B------:R-:W-:Y:S05]  /*2870*/  BRA.U UP1, `(.L_x_47) ;  /* 0x00000005014c7547 */ /* 0x000fea000b800000 */
[----:B------:R-:W-:Y:S01]  /*2880*/  HFMA2 R11, -RZ, RZ, 0, 0 ;  /* 0x00000000ff0b7431 */ /* 0x000fe200000001ff */
[----:B------:R-:W-:Y:S01]  /*2890*/  ISETP.GE.U32.AND P2, PT, R10, 0x2, PT ;  /* 0x000000020a00780c */ /* 0x000fe20003f46070 */
[----:B------:R-:W-:Y:S01]  /*28a0*/  IMAD.MOV.U32 R12, RZ, RZ, 0x1 ;  /* 0x00000001ff0c7424 */ /* 0x000fe200078e00ff */
[----:B------:R-:W-:Y:S01]  /*28b0*/  CS2R R8, SRZ ;  /* 0x0000000000087805 */ /* 0x000fe2000001ff00 */
[----:B------:R-:W-:Y:S01]  /*28c0*/  IMAD.MOV.U32 R3, RZ, RZ, RZ ;  /* 0x000000ffff037224 */ /* 0x000fe200078e00ff */
[----:B------:R-:W-:Y:S01]  /*28d0*/  UMOV UR4, 0x400 ;  /* 0x0000040000047882 */ /* 0x000fe20000000000 */
[----:B------:R-:W-:Y:S01]  /*28e0*/  UMOV UR6, URZ ;  /* 0x000000ff00067c82 */ /* 0x000fe20008000000 */
[----:B------:R-:W-:-:S12]  /*28f0*/  ULEA UR37, UR37, UR4, 0x18 ;  /* 0x0000000425257291 */ /* 0x000fd8000f8ec0ff */
.L_x_51:
[----:B------:R-:W-:Y:S02]  /*2900*/  LEA R0, R3, UR37, 0x3 ;  /* 0x0000002503007c11 */ /* 0x000fe4000f8e18ff */
[----:B------:R-:W-:-:S03]  /*2910*/  SHF.L.U32 R4, R8, 0x1f, RZ ;  /* 0x0000001f08047819 */ /* 0x000fc600000006ff */
[----:B------:R-:W-:Y:S01]  /*2920*/  VIADD R5, R0, 0x100 ;  /* 0x0000010000057836 */ /* 0x000fe20000000000 */
[----:B------:R-:W1:Y:S02]  /*2930*/  SYNCS.PHASECHK.TRANS64.TRYWAIT P0, [R0+URZ+0xf0], R4 ;  /* 0x0000f004000075a7 */ /* 0x000e6400080011ff */
[----:B-1----:R-:W-:Y:S05]  /*2940*/  @!P0 BRA `(.L_x_48) ;  /* 0x0000006c00f88947 */ /* 0x002fea0003800000 */
.L_x_159:
[----:B------:R-:W-:Y:S01]  /*2950*/  ULEA UR5, UR6, UR37, 0x3 ;  /* 0x0000002506057291 */ /* 0x000fe2000f8e18ff */
[----:B-1----:R-:W-:Y:S01]  /*2960*/  PRMT R0, RZ, 0x654, R5 ;  /* 0x00000654ff007816 */ /* 0x002fe20000000005 */
[----:B------:R-:W-:Y:S01]  /*2970*/  @!P2 IMAD.MOV.U32 R4, RZ, RZ, 0x10 ;  /* 0x00000010ff04a424 */ /* 0x000fe200078e00ff */
[----:B------:R-:W-:Y:S01]  /*2980*/  SHF.L.U32 R5, R12, 0x1f, RZ ;  /* 0x0000001f0c057819 */ /* 0x000fe200000006ff */
[----:B------:R-:W-:Y:S01]  /*2990*/  UIADD3 UR4, UPT, UPT, UR5, 0x90, URZ ;  /* 0x0000009005047890 */ /* 0x000fe2000fffe0ff */
[----:B------:R1:W-:Y:S05]  /*29a0*/  SYNCS.ARRIVE.TRANS64.RED.A1T0 RZ, [R0+URZ], RZ ;  /* 0x000000ff00ff79a7 */ /* 0x0003ea00081004ff */
[----:B------:R-:W-:Y:S01]  /*29b0*/  IMAD.U32 R6, RZ, RZ, UR4 ;  /* 0x00000004ff067e24 */ /* 0x000fe2000f8e00ff */
[----:B------:R-:W2:Y:S04]  /*29c0*/  SYNCS.PHASECHK.TRANS64.TRYWAIT P0, [UR5+0xa0], R5 ;  /* 0x0000a005ff0075a7 */ /* 0x000ea80008001105 */
[----:B------:R-:W-:Y:S01]  /*29d0*/  PRMT R6, R10, 0x654, R6 ;  /* 0x000006540a067816 */ /* 0x000fe20000000006 */
[----:B-12---:R-:W-:Y:S06]  /*29e0*/  @!P0 BRA `(.L_x_49) ;  /* 0x0000006c00e48947 */ /* 0x006fec0003800000 */
.L_x_161:
[----:B------:R-:W-:Y:S01]  /*29f0*/  ULEA UR4, UR6, UR37, 0x4 ;  /* 0x0000002506047291 */ /* 0x000fe2000f8e20ff */
[----:B------:R-:W-:Y:S01]  /*2a00*/  SEL R2, R6, R2, !P2 ;  /* 0x0000000206027207 */ /* 0x000fe20005000000 */
[----:B------:R-:W-:Y:S01]  /*2a10*/  UIADD3 UR5, UPT, UPT, UR5, 0x90, URZ ;  /* 0x0000009005057890 */ /* 0x000fe2000fffe0ff */
[----:B-1----:R-:W-:Y:S01]  /*2a20*/  LEA R0, R11, UR37, 0x3 ;  /* 0x000000250b007c11 */ /* 0x002fe2000f8e18ff */
[----:B------:R-:W-:Y:S01]  /*2a30*/  UIADD3 UR4, UPT, UPT, UR4, 0x120, URZ ;  /* 0x0000012004047890 */ /* 0x000fe2000fffe0ff */
[----:B------:R1:W-:Y:S01]  /*2a40*/  @!P2 SYNCS.ARRIVE.TRANS64.RED RZ, [R2+URZ], R4 ;  /* 0x0000000402ffa9a7 */ /* 0x0003e200080004ff */
[----:B------:R-:W-:Y:S01]  /*2a50*/  UIADD3 UR6, UPT, UPT, UR6, 0x1, URZ ;  /* 0x0000000106067890 */ /* 0x000fe2000fffe0ff */
[----:B------:R-:W-:-:S03]  /*2a60*/  VIADD R3, R3, 0x1 ;  /* 0x0000000103037836 */ /* 0x000fc60000000000 */
[----:B------:R-:W-:Y:S02]  /*2a70*/  UISETP.NE.AND UP0, UPT, UR6, 0x2, UPT ;  /* 0x000000020600788c */ /* 0x000fe4000bf05270 */
[----:B------:R-:W-:Y:S01]  /*2a80*/  ISETP.NE.AND P0, PT, R3, 0x2, PT ;  /* 0x000000020300780c */ /* 0x000fe20003f05270 */
[----:B------:R-:W-:Y:S06]  /*2a90*/  UGETNEXTWORKID.BROADCAST [UR4], [UR5] ;  /* 0x00000000040073ca */ /* 0x000fec0008000100 */
[----:B------:R-:W-:Y:S02]  /*2aa0*/  USEL UR4, URZ, 0x1, UP0 ;  /* 0x00000001ff047887 */ /* 0x000fe40008000000 */
[----:B------:R-:W-:-:S04]  /*2ab0*/  USEL UR6, UR6, URZ, UP0 ;  /* 0x000000ff06067287 */ /* 0x000fc80008000000 */
[----:B------:R-:W-:Y:S02]  /*2ac0*/  LOP3.LUT R12, R12, UR4, RZ, 0x3c, !PT ;  /* 0x000000040c0c7c12 */ /* 0x000fe4000f8e3cff */
[----:B-1----:R-:W-:-:S04]  /*2ad0*/  SHF.L.U32 R4, R9, 0x1f, RZ ;  /* 0x0000001f09047819 */ /* 0x002fc800000006ff */
[----:B------:R-:W1:Y:S02]  /*2ae0*/  SYNCS.PHASECHK.TRANS64.TRYWAIT P1, [R0+URZ+0x90], R4 ;  /* 0x00009004000075a7 */ /* 0x000e6400080211ff */
[----:B-1----:R-:W-:Y:S05]  /*2af0*/  @!P1 BRA `(.L_x_50) ;  /* 0x0000006c00b89947 */ /* 0x002fea0003800000 */
.L_x_162:
[----:B-1----:R-:W-:Y:S01]  /*2b00*/  LEA R4, R11, UR37, 0x4 ;  /* 0x000000250b047c11 */ /* 0x002fe2000f8e20ff */
[----:B------:R-:W-:Y:S01]  /*2b10*/  VIADD R0, R0, 0xa0 ;  /* 0x000000a000007836 */ /* 0x000fe20000000000 */
[----:B------:R-:W-:Y:S01]  /*2b20*/  SEL R3, R3, RZ, P0 ;  /* 0x000000ff03037207 */ /* 0x000fe20000000000 */
[----:B------:R-:W-:-:S03]  /*2b30*/  VIADD R11, R11, 0x1 ;  /* 0x000000010b0b7836 */ /* 0x000fc60000000000 */
[----:B------:R-:W1:Y:S01]  /*2b40*/  LDS.128 R4, [R4+0x120] ;  /* 0x0001200004047984 */ /* 0x000e620000000c00 */
[----:B------:R-:W-:Y:S02]  /*2b50*/  PRMT R0, RZ, 0x654, R0 ;  /* 0x00000654ff007816 */ /* 0x000fe40000000000 */
[C---:B------:R-:W-:Y:S01]  /*2b60*/  ISETP.NE.AND P1, PT, R11.reuse, 0x2, PT ;  /* 0x000000020b00780c */ /* 0x040fe20003f25270 */
[----:B------:R-:W-:Y:S01]  /*2b70*/  @!PT LDS RZ, [RZ] ;  /* 0x00000000fffff984 */ /* 0x000fe20000000800 */
[----:B------:R-:W-:Y:S01]  /*2b80*/  @!PT LDS RZ, [RZ] ;  /* 0x00000000fffff984 */ /* 0x000fe20000000800 */
[----:B------:R-:W-:Y:S01]  /*2b90*/  @!PT LDS RZ, [RZ] ;  /* 0x00000000fffff984 */ /* 0x000fe20000000800 */
[----:B------:R-:W-:Y:S01]  /*2ba0*/  @!PT LDS RZ, [RZ] ;  /* 0x00000000fffff984 */ /* 0x000fe20000000800 */
[----:B------:R2:W-:Y:S06]  /*2bb0*/  MEMBAR.ALL.CTA ;  /* 0x0000000000007992 */ /* 0x0005ec0000008000 */
[----:B--2---:R-:W2:Y:S01]  /*2bc0*/  FENCE.VIEW.ASYNC.S ;  /* 0x00000000000073c6 */ /* 0x004ea20000000000 */
[----:B------:R-:W-:Y:S01]  /*2bd0*/  SEL R11, R11, RZ, P1 ;  /* 0x000000ff0b0b7207 */ /* 0x000fe20000800000 */
[----:B--2---:R2:W-:Y:S01]  /*2be0*/  SYNCS.ARRIVE.TRANS64.RED.A1T0 RZ, [R0+URZ], RZ ;  /* 0x000000ff00ff79a7 */ /* 0x0045e200081004ff */
[----:B-1----:R-:W-:-:S02]  /*2bf0*/  LOP3.LUT P3, RZ, R6, 0x1, RZ, 0xc0, !PT ;  /* 0x0000000106ff7812 */ /* 0x002fc4000786c0ff */
[----:B------:R-:W-:-:S04]  /*2c00*/  SEL R4, RZ, 0x1, P1 ;  /* 0x00000001ff047807 */ /* 0x000fc80000800000 */
[----:B------:R-:W-:Y:S02]  /*2c10*/  LOP3.LUT R9, R9, R4, RZ, 0x3c, !PT ;  /* 0x0000000409097212 */ /* 0x000fe400078e3cff */
[----:B--2---:R-:W-:-:S04]  /*2c20*/  SEL R0, RZ, 0x1, P0 ;  /* 0x00000001ff007807 */ /* 0x004fc80000000000 */
[----:B------:R-:W-:Y:S01]  /*2c30*/  LOP3.LUT R8, R8, R0, RZ, 0x3c, !PT ;  /* 0x0000000008087212 */ /* 0x000fe200078e3cff */
[----:B------:R-:W-:Y:S06]  /*2c40*/  @P3 BRA `(.L_x_51) ;  /* 0xfffffffc002c3947 */ /* 0x000fec000383ffff */
[----:B------:R-:W-:Y:S01]  /*2c50*/  ULEA UR5, UR6, UR37, 0x3 ;  /* 0x0000002506057291 */ /* 0x000fe2000f8e18ff */
[----:B------:R-:W-:-:S08]  /*2c60*/  SHF.L.U32 R2, R12, 0x1f, RZ ;  /* 0x0000001f0c027819 */ /* 0x000fd000000006ff */
[----:B------:R-:W1:Y:S02]  /*2c70*/  SYNCS.PHASECHK.TRANS64 P0, [UR5+0xa0], R2 ;  /* 0x0000a002ff0075a7 */ /* 0x000e640008001005 */
[----:B-1----:R-:W-:Y:S05]  /*2c80*/  @P0 BRA `(.L_x_52) ;  /* 0x0000000000080947 */ /* 0x002fea0003800000 */
[----:B------:R-:W1:Y:S02]  /*2c90*/  SYNCS.PHASECHK.TRANS64.TRYWAIT P0, [UR5+0xa0], R2 ;  /* 0x0000a002ff0075a7 */ /* 0x000e640008001105 */
[----:B-1----:R-:W-:Y:S05]  /*2ca0*/  @!P0 BRA `(.L_x_53) ;  /* 0x0000006c00608947 */ /* 0x002fea0003800000 */
.L_x_52:
[----:B------:R-:W-:-:S04]  /*2cb0*/  UIADD3 UR4, UPT, UPT, UR6, 0x1, URZ ;  /* 0x0000000106047890 */ /* 0x000fc8000fffe0ff */
[----:B------:R-:W-:-:S04]  /*2cc0*/  UISETP.NE.AND UP0, UPT, UR4, 0x2, UPT ;  /* 0x000000020400788c */ /* 0x000fc8000bf05270 */
[----:B------:R-:W-:Y:S02]  /*2cd0*/  USEL UR7, URZ, 0x1, UP0 ;  /* 0x00000001ff077887 */ /* 0x000fe40008000000 */
[----:B------:R-:W-:-:S04]  /*2ce0*/  USEL UR4, UR4, URZ, UP0 ;  /* 0x000000ff04047287 */ /* 0x000fc80008000000 */
[----:B------:R-:W-:Y:S01]  /*2cf0*/  ULEA UR4, UR4, UR37, 0x3 ;  /* 0x0000002504047291 */ /* 0x000fe2000f8e18ff */
[----:B-1----:R-:W-:-:S04]  /*2d00*/  LOP3.LUT R2, R12, UR7, RZ, 0x3c, !PT ;  /* 0x000000070c027c12 */ /* 0x002fc8000f8e3cff */
[----:B------:R-:W-:-:S04]  /*2d10*/  SHF.L.U32 R0, R2, 0x1f, RZ ;  /* 0x0000001f02007819 */ /* 0x000fc800000006ff */
[----:B------:R-:W1:Y:S02]  /*2d20*/  SYNCS.PHASECHK.TRANS64 P0, [UR4+0xa0], R0 ;  /* 0x0000a000ff0075a7 */ /* 0x000e640008001004 */
[----:B-1----:R-:W-:Y:S05]  /*2d30*/  @P0 EXIT ;  /* 0x000000000000094d */ /* 0x002fea0003800000 */
[----:B------:R-:W-:Y:S02]  /*2d40*/  SHF.L.U32 R2, R2, 0x1f, RZ ;  /* 0x0000001f02027819 */ /* 0x000fe400000006ff */
[----:B------:R-:W-:-:S07]  /*2d50*/  MOV R0, UR4 ;  /* 0x0000000400007c02 */ /* 0x000fce0008000f00 */
.L_x_54:
[----:B-1----:R1:W2:Y:S02]  /*2d60*/  SYNCS.PHASECHK.TRANS64.TRYWAIT P0, [R0+URZ+0xa0], R2 ;  /* 0x0000a002000075a7 */ /* 0x0022a400080011ff */
[----:B--2---:R-:W-:Y:S05]  /*2d70*/  @!P0 NANOSLEEP.SYNCS 0x989680 ;  /* 0x009896800000895d */ /* 0x004fea0003900000 */
[----:B------:R-:W2:Y:S02]  /*2d80*/  @!P0 SYNCS.PHASECHK.TRANS64 P0, [R0+URZ+0xa0], R2 ;  /* 0x0000a002000085a7 */ /* 0x000ea400080010ff */
[----:B--2---:R-:W-:Y:S05]  /*2d90*/  @P0 EXIT ;  /* 0x000000000000094d */ /* 0x004fea0003800000 */
[----:B------:R-:W-:Y:S05]  /*2da0*/  BRA `(.L_x_54) ;  /* 0xfffffffc00ec7947 */ /* 0x000fea000383ffff */
.L_x_47:
[----:B------:R-:W-:Y:S05]  /*2db0*/  BRA.U UP4, `(.L_x_55) ;  /* 0x0000001104a07547 */ /* 0x000fea000b800000 */
[----:B------:R-:W-:Y:S01]  /*2dc0*/  UMOV UR6, 0x40 ;  /* 0x0000004000067882 */ /* 0x000fe20000000000 */
[----:B------:R-:W-:Y:S01]  /*2dd0*/  NOP ;  /* 0x0000000000007918 */ /* 0x000fe20000000000 */
[----:B------:R-:W-:Y:S01]  /*2de0*/  ULEA UR6, UR37, UR6, 0x18 ;  /* 0x0000000625067291 */ /* 0x000fe2000f8ec0ff */
[----:B------:R-:W-:Y:S02]  /*2df0*/  UMOV UR7, 0x400 ;  /* 0x0000040000077882 */ /* 0x000fe40000000000 */
[----:B------:R-:W-:-:S06]  /*2e00*/  ULEA UR37, UR37, UR7, 0x18 ;  /* 0x0000000725257291 */ /* 0x000fcc000f8ec0ff */
[----:B------:R-:W1:Y:S02]  /*2e10*/  LDS.U8 R2, [UR6+0x1c] ;  /* 0x00001c06ff027984 */ /* 0x000e640008000000 */
[----:B-1----:R-:W-:-:S13]  /*2e20*/  ISETP.NE.AND P0, PT, R2, RZ, PT ;  /* 0x000000ff0200720c */ /* 0x002fda0003f05270 */
[----:B------:R-:W-:Y:S05]  /*2e30*/  @P0 BRA `(.L_x_56) ;  /* 0x0000000400080947 */ /* 0x000fea0003800000 */
[----:B------:R-:W-:Y:S02]  /*2e40*/  UISETP.NE.U32.AND UP0, UPT, UR5, 0x1, UPT ;  /* 0x000000010500788c */ /* 0x000fe4000bf05070 */
[----:B------:R-:W-:-:S07]  /*2e50*/  UIADD3 UR8, UPT, UPT, UR6, 0x8, URZ ;  /* 0x0000000806087890 */ /* 0x000fce000fffe0ff */
[----:B------:R-:W-:Y:S05]  /*2e60*/  BRA.U !UP0, `(.L_x_57) ;  /* 0x00000001089c7547 */ /* 0x000fea000b800000 */
[----:B------:R-:W-:Y:S01]  /*2e70*/  ELECT P0, URZ, PT ;  /* 0x0000000000ff782f */ /* 0x000fe20003800000 */
[----:B------:R-:W-:-:S12]  /*2e80*/  BSSY B0, `(.L_x_57) ;  /* 0x0000025000007945 */ /* 0x000fd80003800000 */
[----:B------:R-:W-:Y:S05]  /*2e90*/  @!P0 BRA `(.L_x_58) ;  /* 0x00000000008c8947 */ /* 0x000fea0003800000 */
[----:B------:R-:W-:-:S05]  /*2ea0*/  UMOV UR7, 0x10 ;  /* 0x0000001000077882 */ /* 0x000fca0000000000 */
[----:B------:R-:W-:Y:S04]  /*2eb0*/  DEPBAR.LE SB1, 0x36 ;  /* 0x00009d800000791a */ /* 0x000fe80000000000 */
[----:B------:R-:W1:Y:S02]  /*2ec0*/  UTCATOMSWS.2CTA.FIND_AND_SET.ALIGN UP1, UR7, UR7 ;  /* 0x00000007000775e3 */ /* 0x000e640008220800 */
[----:B-1----:R-:W-:Y:S01]  /*2ed0*/  MOV R10, UR7 ;  /* 0x00000007000a7c02 */ /* 0x002fe20008000f00 */
[----:B------:R-:W-:Y:S06]  /*2ee0*/  BRA.U UP1, `(.L_x_59) ;  /* 0x0000000101187547 */ /* 0x000fec000b800000 */
.L_x_60:
[----:B------:R-:W-:Y:S05]  /*2ef0*/  NANOSLEEP 0x64 ;  /* 0x000000640000795d */ /* 0x000fea0003800000 */
[----:B------:R-:W-:-:S05]  /*2f00*/  UMOV UR7, 0x10 ;  /* 0x0000001000077882 */ /* 0x000fca0000000000 */
[----:B------:R-:W-:Y:S04]  /*2f10*/  DEPBAR.LE SB1, 0x36 ;  /* 0x00009d800000791a */ /* 0x000fe80000000000 */
[----:B------:R-:W1:Y:S02]  /*2f20*/  UTCATOMSWS.2CTA.FIND_AND_SET.ALIGN UP1, UR7, UR7 ;  /* 0x00000007000775e3 */ /* 0x000e640008220800 */
[----:B-1----:R-:W-:Y:S01]  /*2f30*/  MOV R10, UR7 ;  /* 0x00000007000a7c02 */ /* 0x002fe20008000f00 */
[----:B------:R-:W-:Y:S05]  /*2f40*/  BRA.U !UP1, `(.L_x_60) ;  /* 0xfffffffd09e87547 */ /* 0x000fea000b83ffff */
.L_x_59:
[----:B------:R-:W1:Y:S01]  /*2f50*/  LDS R5, [UR6+0x10] ;  /* 0x00001006ff057984 */ /* 0x000e620008000800 */
[----:B------:R-:W-:Y:S01]  /*2f60*/  IMAD.U32 R3, RZ, RZ, UR37 ;  /* 0x00000025ff037e24 */ /* 0x000fe2000f8e00ff */
[----:B------:R-:W-:-:S03]  /*2f70*/  MOV R2, UR4 ;  /* 0x0000000400027c02 */ /* 0x000fc60008000f00 */
[----:B------:R-:W-:Y:S01]  /*2f80*/  VIADD R3, R3, 0x140 ;  /* 0x0000014003037836 */ /* 0x000fe20000000000 */
[----:B-1----:R-:W-:-:S04]  /*2f90*/  SHF.L.U32 R5, R5, 0x1f, RZ ;  /* 0x0000001f05057819 */ /* 0x002fc800000006ff */
[----:B------:R-:W1:Y:S02]  /*2fa0*/  SYNCS.PHASECHK.TRANS64.TRYWAIT P0, [UR6+0x8], R5 ;  /* 0x00000805ff0075a7 */ /* 0x000e640008001106 */
[----:B-1----:R-:W-:Y:S05]  /*2fb0*/  @P0 BRA `(.L_x_61) ;  /* 0x0000000000080947 */ /* 0x002fea0003800000 */
[----:B------:R-:W1:Y:S02]  /*2fc0*/  SYNCS.PHASECHK.TRANS64.TRYWAIT P0, [UR6+0x8], R5 ;  /* 0x00000805ff0075a7 */ /* 0x000e640008001106 */
[----:B-1----:R-:W-:Y:S05]  /*2fd0*/  @!P0 BRA `(.L_x_62) ;  /* 0x0000006800ac8947 */ /* 0x002fea0003800000 */
.L_x_61:
[----:B-1----:R-:W-:Y:S01]  /*2fe0*/  HFMA2 R4, -RZ, RZ, 0, 5.9604644775390625e-08 ;  /* 0x00000001ff047431 */ /* 0x002fe200000001ff */
[----:B------:R-:W-:Y:S01]  /*2ff0*/  UPRMT UR7, UR4, 0x654, UR8 ;  /* 0x0000065404077896 */ /* 0x000fe20008000008 */
[----:B------:R-:W-:Y:S01]  /*3000*/  IMAD.MOV.U32 R7, RZ, RZ, 0xffff ;  /* 0x0000ffffff077424 */ /* 0x000fe200078e00ff */
[----:B------:R-:W-:Y:S01]  /*3010*/  PRMT R2, R2, 0x654, R3 ;  /* 0x0000065402027816 */ /* 0x000fe20000000003 */
[----:B------:R-:W-:Y:S02]  /*3020*/  IMAD.MOV.U32 R5, RZ, RZ, 0x4 ;  /* 0x00000004ff057424 */ /* 0x000fe400078e00ff */
[----:B------:R-:W-:Y:S01]  /*3030*/  IMAD.SHL.U32 R9, R10, 0x20, RZ ;  /* 0x000000200a097824 */ /* 0x000fe200078e00ff */
[----:B------:R-:W-:Y:S02]  /*3040*/  MOV R3, UR7 ;  /* 0x0000000700037c02 */ /* 0x000fe40008000f00 */
[-C--:B------:R-:W-:Y:S01]  /*3050*/  SHF.L.U32 R7, R7, R10.reuse, RZ ;  /* 0x0000000a07077219 */ /* 0x080fe200000006ff */
[----:B------:R1:W-:Y:S01]  /*3060*/  SYNCS.ARRIVE.TRANS64.RED RZ, [UR7], R5 ;  /* 0x00000005ffff79a7 */ /* 0x0003e20008000407 */
[----:B------:R-:W-:Y:S01]  /*3070*/  SHF.L.U32 R6, R4, R10, RZ ;  /* 0x0000000a04067219 */ /* 0x000fe200000006ff */
[----:B------:R1:W-:Y:S04]  /*3080*/  STS [UR37+0x140], R9 ;  /* 0x00014009ff007988 */ /* 0x0003e80008000825 */
[----:B------:R1:W-:Y:S04]  /*3090*/  STAS [R2.64], R10 ;  /* 0x0000000a02007dbd */ /* 0x0003e8000c0008ff */
[----:B------:R1:W-:Y:S04]  /*30a0*/  ATOMS.OR RZ, [UR6+0x14], R7 ;  /* 0x00001407ffff798c */ /* 0x0003e8000b000006 */
[----:B------:R1:W-:Y:S04]  /*30b0*/  ATOMS.OR RZ, [UR6+0x18], R6 ;  /* 0x00001806ffff798c */ /* 0x0003e8000b000006 */
[----:B------:R1:W-:Y:S02]  /*30c0*/  ATOMS.XOR RZ, [UR6+0x10], R4 ;  /* 0x00001004ffff798c */ /* 0x0003e4000b800006 */
.L_x_58:
[----:B------:R-:W-:Y:S05]  /*30d0*/  BSYNC B0 ;  /* 0x0000000000007941 */ /* 0x000fea0003800000 */
.L_x_57:
[----:B------:R-:W-:Y:S05]  /*30e0*/  BRA.U UP0, `(.L_x_63) ;  /* 0x00000001006c7547 */ /* 0x000fea000b800000 */
[----:B------:R-:W-:-:S03]  /*30f0*/  UMOV UR7, 0xffffffff ;  /* 0xffffffff00077882 */ /* 0x000fc60000000000 */
[----:B------:R-:W-:Y:S05]  /*3100*/  BRA.DIV UR7, `(.L_x_64) ;  /* 0x0000006a07787947 */ /* 0x000fea000b800000 */
[----:B------:R-:W-:-:S13]  /*3110*/  ELECT P6, URZ, PT ;  /* 0x0000000000ff782f */ /* 0x000fda00038c0000 */
.L_x_166:
[----:B------:R-:W-:Y:S05]  /*3120*/  @!P6 BRA `(.L_x_63) ;  /* 0x00000000005ce947 */ /* 0x000fea0003800000 */
[----:B-1----:R-:W1:Y:S02]  /*3130*/  LDS R3, [UR6+0x10] ;  /* 0x00001006ff037984 */ /* 0x002e640008000800 */
[----:B-1----:R-:W-:-:S04]  /*3140*/  SHF.L.U32 R3, R3, 0x1f, RZ ;  /* 0x0000001f03037819 */ /* 0x002fc800000006ff */
[----:B------:R-:W1:Y:S02]  /*3150*/  SYNCS.PHASECHK.TRANS64.TRYWAIT P0, [UR6+0x8], R3 ;  /* 0x00000803ff0075a7 */ /* 0x000e640008001106 */
[----:B-1----:R-:W-:Y:S05]  /*3160*/  @P0 BRA `(.L_x_65) ;  /* 0x0000000000080947 */ /* 0x002fea0003800000 */
[----:B------:R-:W1:Y:S02]  /*3170*/  SYNCS.PHASECHK.TRANS64.TRYWAIT P0, [UR6+0x8], R3 ;  /* 0x00000803ff0075a7 */ /* 0x000e640008001106 */
[----:B-1----:R-:W-:Y:S05]  /*3180*/  @!P0 BRA `(.L_x_66) ;  /* 0x0000006800788947 */ /* 0x002fea0003800000 */
.L_x_65:
[----:B------:R-:W2:Y:S01]  /*3190*/  LDS R5, [UR37+0x140] ;  /* 0x00014025ff057984 */ /* 0x000ea20008000800 */
[----:B-1----:R-:W-:Y:S02]  /*31a0*/  HFMA2 R2, -RZ, RZ, 0, 5.9604644775390625e-08 ;  /* 0x00000001ff027431 */ /* 0x002fe400000001ff */
[----:B------:R-:W-:Y:S01]  /*31b0*/  IMAD.MOV.U32 R3, RZ, RZ, 0xffff ;  /* 0x0000ffffff037424 */ /* 0x000fe200078e00ff */
[----:B------:R-:W-:Y:S01]  /*31c0*/  UPRMT UR7, UR4, 0x654, UR8 ;  /* 0x0000065404077896 */ /* 0x000fe20008000008 */
[----:B--2---:R-:W-:-:S03]  /*31d0*/  IMAD.SHL.U32 R4, R5, 0x20, RZ ;  /* 0x0000002005047824 */ /* 0x004fc600078e00ff */
[-C--:B------:R-:W-:Y:S02]  /*31e0*/  SHF.L.U32 R3, R3, R5.reuse, RZ ;  /* 0x0000000503037219 */ /* 0x080fe400000006ff */
[----:B------:R-:W-:Y:S01]  /*31f0*/  SHF.L.U32 R5, R2, R5, RZ ;  /* 0x0000000502057219 */ /* 0x000fe200000006ff */
[----:B------:R2:W-:Y:S04]  /*3200*/  STS [UR37+0x140], R4 ;  /* 0x00014004ff007988 */ /* 0x0005e80008000825 */
[----:B------:R2:W-:Y:S04]  /*3210*/  ATOMS.OR RZ, [UR6+0x14], R3 ;  /* 0x00001403ffff798c */ /* 0x0005e8000b000006 */
[----:B------:R2:W-:Y:S01]  /*3220*/  ATOMS.OR RZ, [UR6+0x18], R5 ;  /* 0x00001805ffff798c */ /* 0x0005e2000b000006 */
[----:B------:R-:W-:Y:S03]  /*3230*/  SYNCS.ARRIVE.TRANS64.RED.A1T0 RZ, [UR7], RZ ;  /* 0x000000ffffff79a7 */ /* 0x000fe60008100407 */
[----:B------:R2:W-:Y:S01]  /*3240*/  ATOMS.XOR RZ, [UR6+0x10], R2 ;  /* 0x00001002ffff798c */ /* 0x0005e2000b800006 */
[----:B------:R-:W-:Y:S05]  /*3250*/  BRA `(.L_x_63) ;  /* 0x0000000000107947 */ /* 0x000fea0003800000 */
.L_x_56:
[----:B------:R-:W-:-:S05]  /*3260*/  MOV R2, 0xffffffff ;  /* 0xffffffff00027802 */ /* 0x000fca0000000f00 */
[----:B------:R1:W-:Y:S02]  /*3270*/  STS [UR37+0x140], R2 ;  /* 0x00014002ff007988 */ /* 0x0003e40008000825 */
[----:B-1----:R-:W-:Y:S02]  /*3280*/  MOV R2, 0x32a0 ;  /* 0x000032a000027802 */ /* 0x002fe40000000f00 */
[----:B-----5:R-:W-:Y:S05]  /*3290*/  CALL.REL.NOINC `($__internal_1_$__cuda_sm10x_tcgen05_guardrail_trap_phase_invalid_during_alloc) ;  /* 0x00000070004c7944 */ /* 0x020fea0003c00000 */
.L_x_63:
[----:B------:R-:W-:Y:S05]  /*32a0*/  WARPSYNC.ALL ;  /* 0x0000000000007948 */ /* 0x000fea0003800000 */
[----:B------:R-:W3:Y:S01]  /*32b0*/  S2UR UR8, SR_CgaCtaId ;  /* 0x00000000000879c3 */ /* 0x000ee20000008800 */
[----:B------:R-:W-:Y:S01]  /*32c0*/  UMOV UR6, 0x400 ;  /* 0x0000040000067882 */ /* 0x000fe20000000000 */
[----:B------:R-:W-:-:S06]  /*32d0*/  NOP ;  /* 0x0000000000007918 */ /* 0x000fcc0000000000 */
[----:B------:R-:W-:Y:S06]  /*32e0*/  BAR.ARV 0x6, 0xa0 ;  /* 0x0182800000007b1d */ /* 0x000fec0000002000 */
[----:B------:R-:W-:Y:S01]  /*32f0*/  LOP3.LUT R0, R0, 0xffff, RZ, 0xc0, !PT ;  /* 0x0000ffff00007812 */ /* 0x000fe200078ec0ff */
[----:B-1----:R-:W-:Y:S01]  /*3300*/  IMAD.MOV.U32 R9, RZ, RZ, 0x1 ;  /* 0x00000001ff097424 */ /* 0x002fe200078e00ff */
[----:B------:R-:W-:Y:S01]  /*3310*/  LOP3.LUT R8, R8, 0xffff, RZ, 0xc0, !PT ;  /* 0x0000ffff08087812 */ /* 0x000fe200078ec0ff */
[----:B------:R-:W-:Y:S01]  /*3320*/  UMOV UR22, URZ ;  /* 0x000000ff00167c82 */ /* 0x000fe20008000000 */
[----:B------:R-:W-:Y:S01]  /*3330*/  R2UR UR12, R0 ;  /* 0x00000000000c72ca */ /* 0x000fe200000e0000 */
[----:B------:R-:W-:Y:S01]  /*3340*/  UMOV UR21, URZ ;  /* 0x000000ff00157c82 */ /* 0x000fe20008000000 */
[----:B------:R-:W-:Y:S01]  /*3350*/  R2UR UR13, R8 ;  /* 0x00000000080d72ca */ /* 0x000fe200000e0000 */
[----:B------:R-:W-:Y:S01]  /*3360*/  IMAD.MOV.U32 R8, RZ, RZ, RZ ;  /* 0x000000ffff087224 */ /* 0x000fe200078e00ff */
[----:B------:R-:W-:Y:S01]  /*3370*/  UMOV UR20, URZ ;  /* 0x000000ff00147c82 */ /* 0x000fe20008000000 */
[----:B------:R-:W-:-:S02]  /*3380*/  UISETP.NE.AND UP2, UPT, UR5, URZ, UPT ;  /* 0x000000ff0500728c */ /* 0x000fc4000bf45270 */
[----:B---3--:R-:W-:Y:S01]  /*3390*/  ULEA UR8, UR8, UR6, 0x18 ;  /* 0x0000000608087291 */ /* 0x008fe2000f8ec0ff */
[----:B------:R-:W1:Y:S03]  /*33a0*/  LDCU UR6, c[0x0][0x38c] ;  /* 0x00007180ff0677ac */ /* 0x000e660008000800 */
[----:B------:R-:W-:Y:S02]  /*33b0*/  UIADD3 UR14, UPT, UPT, UR8, 0x8400, URZ ;  /* 0x00008400080e7890 */ /* 0x000fe4000fffe0ff */
[----:B------:R-:W-:-:S03]  /*33c0*/  UIADD3 UR15, UPT, UPT, UR8, 0xc400, URZ ;  /* 0x0000c400080f7890 */ /* 0x000fc6000fffe0ff */
[----:B--2---:R-:W2:Y:S01]  /*33d0*/  LDS R2, [UR8+0x140] ;  /* 0x00014008ff027984 */ /* 0x004ea20008000800 */
[----:B------:R-:W-:Y:S02]  /*33e0*/  USHF.R.U32.HI UR14, URZ, 0x4, UR14 ;  /* 0x00000004ff0e7899 */ /* 0x000fe4000801160e */
[----:B------:R-:W-:Y:S02]  /*33f0*/  USHF.R.U32.HI UR15, URZ, 0x4, UR15 ;  /* 0x00000004ff0f7899 */ /* 0x000fe4000801160f */
[----:B------:R-:W-:Y:S02]  /*3400*/  ULOP3.LUT UR14, UR14, 0x3fff, URZ, 0xc0, !UPT ;  /* 0x00003fff0e0e7892 */ /* 0x000fe4000f8ec0ff */
[----:B------:R-:W-:Y:S02]  /*3410*/  ULOP3.LUT UR15, UR15, 0x3fff, URZ, 0xc0, !UPT ;  /* 0x00003fff0f0f7892 */ /* 0x000fe4000f8ec0ff */
[----:B------:R-:W-:Y:S02]  /*3420*/  ULOP3.LUT UR14, UR14, 0x10000, URZ, 0xfc, !UPT ;  /* 0x000100000e0e7892 */ /* 0x000fe4000f8efcff */
[----:B-1----:R-:W-:-:S02]  /*3430*/  UIADD3 UR6, UPT, UPT, UR6, 0x1f, URZ ;  /* 0x0000001f06067890 */ /* 0x002fc4000fffe0ff */
[----:B------:R-:W-:Y:S02]  /*3440*/  ULOP3.LUT UR15, UR15, 0x10000, URZ, 0xfc, !UPT ;  /* 0x000100000f0f7892 */ /* 0x000fe4000f8efcff */
[----:B------:R-:W-:Y:S01]  /*3450*/  USHF.R.S32.HI UR7, URZ, 0x1f, UR6 ;  /* 0x0000001fff077899 */ /* 0x000fe20008011406 */
[----:B------:R-:W-:Y:S01]  /*3460*/  UMOV UR28, 0x0 ;  /* 0x00000000001c7882 */ /* 0x000fe20000000000 */
[----:B------:R-:W-:Y:S02]  /*3470*/  UMOV UR29, 0x8400490 ;  /* 0x08400490001d7882 */ /* 0x000fe40000000000 */
[----:B------:R-:W-:Y:S01]  /*3480*/  ULEA.HI UR7, UR7, UR6, URZ, 0x5 ;  /* 0x0000000607077291 */ /* 0x000fe2000f8f28ff */
[----:B------:R-:W-:Y:S01]  /*3490*/  UMOV UR26, 0x0 ;  /* 0x00000000001a7882 */ /* 0x000fe20000000000 */
[----:B------:R-:W-:Y:S02]  /*34a0*/  UMOV UR27, 0x8400490 ;  /* 0x08400490001b7882 */ /* 0x000fe40000000000 */
[----:B------:R-:W-:-:S04]  /*34b0*/  USHF.R.S32.HI UR7, URZ, 0x5, UR7 ;  /* 0x00000005ff077899 */ /* 0x000fc80008011407 */
[----:B------:R-:W-:-:S04]  /*34c0*/  UISETP.LT.AND UP0, UPT, UR7, 0x1, UPT ;  /* 0x000000010700788c */ /* 0x000fc8000bf01270 */
[----:B------:R-:W-:Y:S01]  /*34d0*/  USEL UR23, UR7, 0x1, !UP0 ;  /* 0x0000000107177887 */ /* 0x000fe2000c000000 */
[----:B--2---:R-:W-:Y:S02]  /*34e0*/  R2UR UR24, R2 ;  /* 0x00000000021872ca */ /* 0x004fe400000e0000 */
[----:B------:R-:W-:-:S13]  /*34f0*/  CS2R R2, SRZ ;  /* 0x0000000000027805 */ /* 0x000fda000001ff00 */
.L_x_74:
[C---:B------:R-:W-:Y:S02]  /*3500*/  LEA R0, R8.reuse, UR8, 0x3 ;  /* 0x0000000808007c11 */ /* 0x040fe4000f8e18ff */
[----:B------:R-:W-:Y:S02]  /*3510*/  SHF.L.U32 R4, R3, 0x1f, RZ ;  /* 0x0000001f03047819 */ /* 0x000fe400000006ff */
[----:B------:R-:W-:Y:S02]  /*3520*/  LEA R5, R8, UR8, 0x4 ;  /* 0x0000000808057c11 */ /* 0x000fe4000f8e20ff */
[----:B------:R-:W1:Y:S02]  /*3530*/  SYNCS.PHASECHK.TRANS64.TRYWAIT P0, [R0+URZ+0x90], R4 ;  /* 0x00009004000075a7 */ /* 0x000e6400080011ff */
[----:B-1-34-:R-:W-:Y:S05]  /*3540*/  @!P0 BRA `(.L_x_67) ;  /* 0x0000006400a08947 */ /* 0x01afea0003800000 */
.L_x_167:
[----:B-1----:R-:W1:Y:S01]  /*3550*/  LDS.128 R4, [R5+0x120] ;  /* 0x0001200005047984 */ /* 0x002e620000000c00 */
[----:B------:R-:W-:Y:S02]  /*3560*/  VIADD R0, R0, 0xa0 ;  /* 0x000000a000007836 */ /* 0x000fe40000000000 */
[----:B------:R-:W-:Y:S01]  /*3570*/  VIADD R8, R8, 0x1 ;  /* 0x0000000108087836 */ /* 0x000fe20000000000 */
[----:B------:R-:W-:Y:S01]  /*3580*/  @!PT LDS RZ, [RZ] ;  /* 0x00000000fffff984 */ /* 0x000fe20000000800 */
[----:B------:R-:W-:Y:S01]  /*3590*/  @!PT LDS RZ, [RZ] ;  /* 0x00000000fffff984 */ /* 0x000fe20000000800 */
[----:B------:R-:W-:Y:S01]  /*35a0*/  @!PT LDS RZ, [RZ] ;  /* 0x00000000fffff984 */ /* 0x000fe20000000800 */
[----:B------:R-:W-:Y:S01]  /*35b0*/  @!PT LDS RZ, [RZ] ;  /* 0x00000000fffff984 */ /* 0x000fe20000000800 */
[----:B------:R2:W-:Y:S06]  /*35c0*/  MEMBAR.ALL.CTA ;  /* 0x0000000000007992 */ /* 0x0005ec0000008000 */
[----:B--2---:R-:W2:Y:S01]  /*35d0*/  FENCE.VIEW.ASYNC.S ;  /* 0x00000000000073c6 */ /* 0x004ea20000000000 */
[----:B------:R-:W-:-:S04]  /*35e0*/  PRMT R0, RZ, 0x654, R0 ;  /* 0x00000654ff007816 */ /* 0x000fc80000000000 */
[----:B--2---:R2:W-:Y:S01]  /*35f0*/  SYNCS.ARRIVE.TRANS64.RED.A1T0 RZ, [R0+URZ], RZ ;  /* 0x000000ff00ff79a7 */ /* 0x0045e200081004ff */
[----:B-1----:R-:W-:Y:S01]  /*3600*/  LOP3.LUT P1, RZ, R6, 0x1, RZ, 0xc0, !PT ;  /* 0x0000000106ff7812 */ /* 0x002fe2000782c0ff */
[----:B--2---:R-:W-:-:S12]  /*3610*/  BRA.U UP2, `(.L_x_68) ;  /* 0x0000000102e07547 */ /* 0x004fd8000b800000 */
[----:B------:R-:W1:Y:S01]  /*3620*/  LDCU UR6, c[0x0][0x38c] ;  /* 0x00007180ff0677ac */ /* 0x000e620008000800 */
[----:B------:R-:W-:Y:S02]  /*3630*/  PLOP3.LUT P2, PT, PT, PT, PT, 0x80, 0x8 ;  /* 0x000000000008781c */ /* 0x000fe40003f4f070 */
[----:B------:R-:W-:Y:S01]  /*3640*/  SHF.L.U32 R4, R9, 0x1f, RZ ;  /* 0x0000001f09047819 */ /* 0x000fe200000006ff */
[----:B------:R-:W-:Y:S02]  /*3650*/  ULEA UR10, UR22, UR8, 0x3 ;  /* 0x00000008160a7291 */ /* 0x000fe4000f8e18ff */
[----:B------:R-:W-:Y:S02]  /*3660*/  ULEA UR11, UR22, UR24, 0x7 ;  /* 0x00000018160b7291 */ /* 0x000fe4000f8e38ff */
[----:B-1----:R-:W-:-:S06]  /*3670*/  UISETP.GE.AND UP0, UPT, UR6, 0x1, UPT ;  /* 0x000000010600788c */ /* 0x002fcc000bf06270 */
[----:B------:R-:W-:-:S05]  /*3680*/  PLOP3.LUT P0, PT, PT, PT, UP0, 0x80, 0x8 ;  /* 0x000000000008781c */ /* 0x000fca0003f0f008 */
[----:B------:R-:W-:-:S08]  /*3690*/  @UP0 ULEA UR6, UR21, UR8, 0x3 ;  /* 0x0000000815060291 */ /* 0x000fd0000f8e18ff */
[----:B------:R-:W-:-:S04]  /*36a0*/  @P0 SHF.L.U32 R0, R2, 0x1f, RZ ;  /* 0x0000001f02000819 */ /* 0x000fc800000006ff */
[----:B------:R1:W2:Y:S01]  /*36b0*/  @P0 SYNCS.PHASECHK.TRANS64.TRYWAIT P2, [UR6], R0 ;  /* 0x00000000ff0005a7 */ /* 0x0002a20008041106 */
[----:B------:R-:W3:Y:S02]  /*36c0*/  SYNCS.PHASECHK.TRANS64.TRYWAIT P0, [UR10+0xd0], R4 ;  /* 0x0000d004ff0075a7 */ /* 0x000ee4000800110a */
[----:B-123--:R-:W-:Y:S05]  /*36d0*/  @!P0 BRA `(.L_x_69) ;  /* 0x0000006400508947 */ /* 0x00efea0003800000 */
.L_x_169:
[----:B------:R-:W-:Y:S01]  /*36e0*/  UMOV UR19, UR20 ;  /* 0x0000001400137c82 */ /* 0x000fe20008000000 */
[----:B------:R-:W-:Y:S05]  /*36f0*/  BRA.U !UP0, `(.L_x_70) ;  /* 0x0000000108987547 */ /* 0x000fea000b800000 */
[----:B------:R-:W-:Y:S02]  /*3700*/  UIADD3 UR19, UPT, UPT, UR23, UR20, URZ ;  /* 0x0000001417137290 */ /* 0x000fe4000fffe0ff */
[----:B------:R-:W-:Y:S01]  /*3710*/  UPLOP3.LUT UP3, UPT, UPT, UPT, UPT, 0x40, 0x4 ;  /* 0x000000000004789c */ /* 0x000fe20003f6e870 */
[----:B------:R-:W-:Y:S01]  /*3720*/  UMOV UR18, UR7 ;  /* 0x0000000700127c82 */ /* 0x000fe20008000000 */
[----:B------:R-:W-:-:S09]  /*3730*/  UMOV UR17, UR21 ;  /* 0x0000001500117c82 */ /* 0x000fd20008000000 */
.L_x_73:
[----:B--2---:R-:W-:Y:S01]  /*3740*/  ULEA UR9, UR17, UR8, 0x3 ;  /* 0x0000000811097291 */ /* 0x004fe2000f8e18ff */
[----:B---3--:R-:W-:Y:S11]  /*3750*/  @P2 BRA `(.L_x_71) ;  /* 0x00000000000c2947 */ /* 0x008ff60003800000 */
[----:B-1----:R-:W-:Y:S04]  /*3760*/  SHF.L.U32 R4, R2, 0x1f, RZ ;  /* 0x0000001f02047819 */ /* 0x002fe800000006ff */
[----:B------:R-:W1:Y:S02]  /*3770*/  SYNCS.PHASECHK.TRANS64.TRYWAIT P0, [UR9], R4 ;  /* 0x00000004ff0075a7 */ /* 0x000e640008001109 */
[----:B-1----:R-:W-:Y:S05]  /*3780*/  @!P0 BRA `(.L_x_72) ;  /* 0x00000064003c8947 */ /* 0x002fea0003800000 */
.L_x_71:
[----:B------:R-:W-:Y:S01]  /*3790*/  UISETP.NE.AND UP0, UPT, UR18, 0x1, UPT ;  /* 0x000000011200788c */ /* 0x000fe2000bf05270 */
[----:B------:R-:W-:Y:S01]  /*37a0*/  PLOP3.LUT P2, PT, PT, PT, PT, 0x80, 0x8 ;  /* 0x000000000008781c */ /* 0x000fe20003f4f070 */
[----:B------:R-:W-:Y:S02]  /*37b0*/  UIADD3 UR21, UPT, UPT, UR17, 0x1, URZ ;  /* 0x0000000111157890 */ /* 0x000fe4000fffe0ff */
[----:B------:R-:W-:Y:S02]  /*37c0*/  ULEA UR30, UR17, UR15, 0x9 ;  /* 0x0000000f111e7291 */ /* 0x000fe4000f8e48ff */
[----:B------:R-:W-:Y:S01]  /*37d0*/  UISETP.NE.AND UP1, UPT, UR21, 0x4, UPT ;  /* 0x000000041500788c */ /* 0x000fe2000bf25270 */
[----:B------:R-:W-:Y:S01]  /*37e0*/  PLOP3.LUT P0, PT, PT, PT, UP0, 0x80, 0x8 ;  /* 0x000000000008781c */ /* 0x000fe20003f0f008 */
[----:B------:R-:W-:Y:S02]  /*37f0*/  ULEA UR32, UR17, UR14, 0x8 ;  /* 0x0000000e11207291 */ /* 0x000fe4000f8e40ff */
[----:B------:R-:W-:Y:S02]  /*3800*/  USEL UR16, URZ, 0x1, UP1 ;  /* 0x00000001ff107887 */ /* 0x000fe40008800000 */
[----:B------:R-:W-:Y:S02]  /*3810*/  USEL UR21, UR21, URZ, UP1 ;  /* 0x000000ff15157287 */ /* 0x000fe40008800000 */
[----:B------:R-:W-:Y:S02]  /*3820*/  UIADD3 UR36, UPT, UPT, UR30, 0x2, URZ ;  /* 0x000000021e247890 */ /* 0x000fe4000fffe0ff */
[----:B------:R-:W-:Y:S01]  /*3830*/  @UP0 ULEA UR6, UR21, UR8, 0x3 ;  /* 0x0000000815060291 */ /* 0x000fe2000f8e18ff */
[----:B------:R-:W-:Y:S01]  /*3840*/  LOP3.LUT R2, R2, UR16, RZ, 0x3c, !PT ;  /* 0x0000001002027c12 */ /* 0x000fe2000f8e3cff */
[----:B------:R-:W-:Y:S02]  /*3850*/  UIADD3 UR34, UPT, UPT, UR32, 0x2, URZ ;  /* 0x0000000220227890 */ /* 0x000fe4000fffe0ff */
[----:B------:R-:W-:Y:S01]  /*3860*/  UIADD3 UR9, UPT, UPT, UR9, 0x20, URZ ;  /* 0x0000002009097890 */ /* 0x000fe2000fffe0ff */
[----:B-1----:R-:W-:Y:S01]  /*3870*/  @P0 SHF.L.U32 R0, R2, 0x1f, RZ ;  /* 0x0000001f02000819 */ /* 0x002fe200000006ff */
[----:B------:R-:W-:Y:S01]  /*3880*/  UMOV UR31, 0x80004020 ;  /* 0x80004020001f7882 */ /* 0x000fe20000000000 */
[----:B------:R-:W-:Y:S01]  /*3890*/  UMOV UR33, 0x80004020 ;  /* 0x8000402000217882 */ /* 0x000fe20000000000 */
[----:B------:R-:W-:Y:S01]  /*38a0*/  UMOV UR37, 0x80004020 ;  /* 0x8000402000257882 */ /* 0x000fe20000000000 */
[----:B------:R2:W3:Y:S01]  /*38b0*/  @P0 SYNCS.PHASECHK.TRANS64.TRYWAIT P2, [UR6], R0 ;  /* 0x00000000ff0005a7 */ /* 0x0004e20008041106 */
[----:B------:R-:W-:Y:S01]  /*38c0*/  UIADD3 UR20, UPT, UPT, UR20, 0x1, URZ ;  /* 0x0000000114147890 */ /* 0x000fe2000fffe0ff */
[----:B------:R2:W-:Y:S01]  /*38d0*/  UTCHMMA.2CTA gdesc[UR32], gdesc[UR30], tmem[UR11], tmem[UR28], idesc[UR29], UP3 ;  /* 0x00ff1c1e200075ea */ /* 0x0005e20009a0000b */
[----:B------:R-:W-:Y:S02]  /*38e0*/  UIADD3 UR18, UPT, UPT, UR18, -0x1, URZ ;  /* 0xffffffff12127890 */ /* 0x000fe4000fffe0ff */
[----:B------:R-:W-:Y:S02]  /*38f0*/  UISETP.NE.AND UP0, UPT, UR20, UR19, UPT ;  /* 0x000000131400728c */ /* 0x000fe4000bf05270 */
[----:B------:R-:W-:Y:S01]  /*3900*/  UPLOP3.LUT UP3, UPT, UPT, UPT, UPT, 0x80, 0x8 ;  /* 0x000000000008789c */ /* 0x000fe20003f6f070 */
[----:B------:R-:W-:Y:S01]  /*3910*/  UMOV UR35, 0x80004020 ;  /* 0x8000402000237882 */ /* 0x000fe20000000000 */
[----:B------:R-:W-:Y:S01]  /*3920*/  UMOV UR17, UR21 ;  /* 0x0000001500117c82 */ /* 0x000fe20008000000 */
[----:B------:R2:W-:Y:S01]  /*3930*/  UTCHMMA.2CTA gdesc[UR34], gdesc[UR36], tmem[UR11], tmem[UR26], idesc[UR27], UPT ;  /* 0x00ff1a24220075ea */ /* 0x0005e2000ba0000b */
[----:B------:R2:W-:Y:S03]  /*3940*/  UTCBAR.2CTA.MULTICAST [UR9], URZ, UR13 ;  /* 0x000000ff090073e9 */ /* 0x0005e6000820080d */
[----:B------:R-:W-:Y:S05]  /*3950*/  BRA.U UP0, `(.L_x_73) ;  /* 0xfffffffd00787547 */ /* 0x000fea000b83ffff */
.L_x_70:
[----:B------:R-:W-:Y:S01]  /*3960*/  UIADD3 UR10, UPT, UPT, UR10, 0xb0, URZ ;  /* 0x000000b00a0a7890 */ /* 0x000fe2000fffe0ff */
[----:B------:R-:W-:-:S08]  /*3970*/  UMOV UR20, UR19 ;  /* 0x0000001300147c82 */ /* 0x000fd00008000000 */
[----:B------:R4:W-:Y:S01]  /*3980*/  UTCBAR.2CTA.MULTICAST [UR10], URZ, UR12 ;  /* 0x000000ff0a0073e9 */ /* 0x0009e2000820080c */
[----:B------:R-:W-:Y:S02]  /*3990*/  NOP ;  /* 0x0000000000007918 */ /* 0x000fe40000000000 */
.L_x_68:
[----:B------:R-:W-:Y:S01]  /*39a0*/  UIADD3 UR22, UPT, UPT, UR22, 0x1, URZ ;  /* 0x0000000116167890 */ /* 0x000fe2000fffe0ff */
[----:B------:R-:W-:-:S03]  /*39b0*/  ISETP.NE.AND P0, PT, R8, 0x2, PT ;  /* 0x000000020800780c */ /* 0x000fc60003f05270 */
[----:B------:R-:W-:Y:S01]  /*39c0*/  UISETP.NE.AND UP0, UPT, UR22, 0x4, UPT ;  /* 0x000000041600788c */ /* 0x000fe2000bf05270 */
[----:B-12---:R-:W-:Y:S02]  /*39d0*/  SEL R0, RZ, 0x1, P0 ;  /* 0x00000001ff007807 */ /* 0x006fe40000000000 */
[----:B------:R-:W-:Y:S01]  /*39e0*/  SEL R8, R8, RZ, P0 ;  /* 0x000000ff08087207 */ /* 0x000fe20000000000 */
[----:B------:R-:W-:Y:S01]  /*39f0*/  USEL UR6, URZ, 0x1, UP0 ;  /* 0x00000001ff067887 */ /* 0x000fe20008000000 */
[----:B------:R-:W-:Y:S01]  /*3a00*/  LOP3.LUT R3, R3, R0, RZ, 0x3c, !PT ;  /* 0x0000000003037212 */ /* 0x000fe200078e3cff */
[----:B------:R-:W-:-:S04]  /*3a10*/  USEL UR22, UR22, URZ, UP0 ;  /* 0x000000ff16167287 */ /* 0x000fc80008000000 */
[----:B------:R-:W-:Y:S01]  /*3a20*/  LOP3.LUT R9, R9, UR6, RZ, 0x3c, !PT ;  /* 0x0000000609097c12 */ /* 0x000fe2000f8e3cff */
[----:B------:R-:W-:Y:S07]  /*3a30*/  @P1 BRA `(.L_x_74) ;  /* 0xfffffff800b01947 */ /* 0x000fee000383ffff */
[----:B------:R-:W1:Y:S01]  /*3a40*/  S2UR UR6, SR_CgaCtaId ;  /* 0x00000000000679c3 */ /* 0x000e620000008800 */
[----:B------:R-:W-:Y:S01]  /*3a50*/  ELECT P0, URZ, PT ;  /* 0x0000000000ff782f */ /* 0x000fe20003800000 */
[----:B------:R-:W-:Y:S01]  /*3a60*/  HFMA2 R0, -RZ, RZ, 0, 5.9604644775390625e-08 ;  /* 0x00000001ff007431 */ /* 0x000fe200000001ff */
[----:B------:R-:W-:-:S05]  /*3a70*/  UMOV UR7, 0x40 ;  /* 0x0000004000077882 */ /* 0x000fca0000000000 */
[----:B------:R-:W-:Y:S01]  /*3a80*/  UVIRTCOUNT.DEALLOC.SMPOOL 0x80 ;  /* 0x000000800000784c */ /* 0x000fe20000000000 */
[----:B------:R-:W-:Y:S02]  /*3a90*/  UISETP.NE.AND UP0, UPT, UR5, URZ, UPT ;  /* 0x000000ff0500728c */ /* 0x000fe4000bf05270 */
[----:B-1----:R-:W-:-:S09]  /*3aa0*/  ULEA UR6, UR6, UR7, 0x18 ;  /* 0x0000000706067291 */ /* 0x002fd2000f8ec0ff */
[----:B------:R1:W-:Y:S01]  /*3ab0*/  @P0 STS.U8 [UR6+0x1c], R0 ;  /* 0x00001c00ff000988 */ /* 0x0003e20008000006 */
[----:B------:R-:W-:Y:S05]  /*3ac0*/  BRA.U UP0, `(.L_x_75) ;  /* 0x0000000100a07547 */ /* 0x000fea000b800000 */
[----:B------:R-:W-:Y:S01]  /*3ad0*/  UIADD3 UR5, UPT, UPT, UR8, 0xd0, URZ ;  /* 0x000000d008057890 */ /* 0x000fe2000fffe0ff */
[----:B------:R-:W-:-:S03]  /*3ae0*/  SHF.L.U32 R2, R9, 0x1f, RZ ;  /* 0x0000001f09027819 */ /* 0x000fc600000006ff */
[----:B------:R-:W-:-:S09]  /*3af0*/  ULEA UR7, UR22, UR5, 0x3 ;  /* 0x0000000516077291 */ /* 0x000fd2000f8e18ff */
[----:B------:R-:W2:Y:S02]  /*3b00*/  SYNCS.PHASECHK.TRANS64.TRYWAIT P0, [UR7], R2 ;  /* 0x00000002ff0075a7 */ /* 0x000ea40008001107 */
[----:B--2---:R-:W-:Y:S05]  /*3b10*/  @!P0 BRA `(.L_x_76) ;  /* 0x0000006000708947 */ /* 0x004fea0003800000 */
.L_x_172:
[----:B------:R-:W-:-:S04]  /*3b20*/  UIADD3 UR9, UPT, UPT, UR22, 0x1, URZ ;  /* 0x0000000116097890 */ /* 0x000fc8000fffe0ff */
[----:B------:R-:W-:-:S04]  /*3b30*/  UISETP.NE.AND UP1, UPT, UR9, 0x4, UPT ;  /* 0x000000040900788c */ /* 0x000fc8000bf25270 */
[----:B----4-:R-:W-:Y:S02]  /*3b40*/  USEL UR10, URZ, 0x1, UP1 ;  /* 0x00000001ff0a7887 */ /* 0x010fe40008800000 */
[----:B------:R-:W-:-:S04]  /*3b50*/  USEL UR9, UR9, URZ, UP1 ;  /* 0x000000ff09097287 */ /* 0x000fc80008800000 */
[----:B------:R-:W-:Y:S01]  /*3b60*/  ULEA UR7, UR9, UR5, 0x3 ;  /* 0x0000000509077291 */ /* 0x000fe2000f8e18ff */
[----:B-1----:R-:W-:-:S04]  /*3b70*/  LOP3.LUT R2, R9, UR10, RZ, 0x3c, !PT ;  /* 0x0000000a09027c12 */ /* 0x002fc8000f8e3cff */
[----:B------:R-:W-:-:S04]  /*3b80*/  SHF.L.U32 R3, R2, 0x1f, RZ ;  /* 0x0000001f02037819 */ /* 0x000fc800000006ff */
[----:B------:R-:W1:Y:S02]  /*3b90*/  SYNCS.PHASECHK.TRANS64.TRYWAIT P0, [UR7], R3 ;  /* 0x00000003ff0075a7 */ /* 0x000e640008001107 */
[----:B-1----:R-:W-:Y:S05]  /*3ba0*/  @!P0 BRA `(.L_x_77) ;  /* 0x0000006000648947 */ /* 0x002fea0003800000 */
.L_x_174:
        /* <DEDUP_REMOVED lines=9> */
.L_x_176:
[----:B------:R-:W-:-:S04]  /*3c40*/  UIADD3 UR9, UPT, UPT, UR9, 0x1, URZ ;  /* 0x0000000109097890 */ /* 0x000fc8000fffe0ff */
[----:B------:R-:W-:-:S04]  /*3c50*/  UISETP.NE.AND UP1, UPT, UR9, 0x4, UPT ;  /* 0x000000040900788c */ /* 0x000fc8000bf25270 */
[----:B------:R-:W-:Y:S02]  /*3c60*/  USEL UR7, URZ, 0x1, UP1 ;  /* 0x00000001ff077887 */ /* 0x000fe40008800000 */
[----:B------:R-:W-:-:S04]  /*3c70*/  USEL UR9, UR9, URZ, UP1 ;  /* 0x000000ff09097287 */ /* 0x000fc80008800000 */
[----:B------:R-:W-:Y:S01]  /*3c80*/  ULEA UR9, UR9, UR5, 0x3 ;  /* 0x0000000509097291 */ /* 0x000fe2000f8e18ff */
[----:B------:R-:W-:-:S04]  /*3c90*/  LOP3.LUT R2, R2, UR7, RZ, 0x3c, !PT ;  /* 0x0000000702027c12 */ /* 0x000fc8000f8e3cff */
[----:B------:R-:W-:Y:S01]  /*3ca0*/  SHF.L.U32 R2, R2, 0x1f, RZ ;  /* 0x0000001f02027819 */ /* 0x000fe200000006ff */
[----:B-1----:R-:W-:-:S04]  /*3cb0*/  IMAD.U32 R0, RZ, RZ, UR9 ;  /* 0x00000009ff007e24 */ /* 0x002fc8000f8e00ff */
[----:B------:R1:W2:Y:S03]  /*3cc0*/  SYNCS.PHASECHK.TRANS64.TRYWAIT P0, [R0+URZ], R2 ;  /* 0x00000002000075a7 */ /* 0x0002a600080011ff */
[----:B--2---:R-:W-:Y:S05]  /*3cd0*/  @!P0 NANOSLEEP.SYNCS 0x989680 ;  /* 0x009896800000895d */ /* 0x004fea0003900000 */
[----:B------:R-:W2:Y:S02]  /*3ce0*/  @!P0 SYNCS.PHASECHK.TRANS64 P0, [R0+URZ], R2 ;  /* 0x00000002000085a7 */ /* 0x000ea400080010ff */
[----:B--2---:R-:W-:Y:S05]  /*3cf0*/  @P0 BRA `(.L_x_79) ;  /* 0x0000000000200947 */ /* 0x004fea0003800000 */
.L_x_80:
[----:B--2---:R2:W4:Y:S02]  /*3d00*/  SYNCS.PHASECHK.TRANS64.TRYWAIT P0, [R0+URZ], R2 ;  /* 0x00000002000075a7 */ /* 0x00452400080011ff */
[----:B----4-:R-:W-:Y:S05]  /*3d10*/  @!P0 NANOSLEEP.SYNCS 0x989680 ;  /* 0x009896800000895d */ /* 0x010fea0003900000 */
[----:B------:R-:W4:Y:S02]  /*3d20*/  @!P0 SYNCS.PHASECHK.TRANS64 P0, [R0+URZ], R2 ;  /* 0x00000002000085a7 */ /* 0x000f2400080010ff */
[----:B----4-:R-:W-:Y:S05]  /*3d30*/  @!P0 BRA `(.L_x_80) ;  /* 0xfffffffc00f08947 */ /* 0x010fea000383ffff */
[----:B------:R-:W-:Y:S05]  /*3d40*/  BRA `(.L_x_79) ;  /* 0x00000000000c7947 */ /* 0x000fea0003800000 */
.L_x_75:
[----:B------:R-:W-:-:S04]  /*3d50*/  UIADD3 UR5, UPT, UPT, UR8, 0x110, URZ ;  /* 0x0000011008057890 */ /* 0x000fc8000fffe0ff */
[----:B------:R-:W-:-:S09]  /*3d60*/  UPRMT UR5, UR4, 0x654, UR5 ;  /* 0x0000065404057896 */ /* 0x000fd20008000005 */
[----:B------:R-:W-:Y:S03]  /*3d70*/  SYNCS.ARRIVE.TRANS64.RED.A1T0 RZ, [UR5], RZ ;  /* 0x000000ffffff79a7 */ /* 0x000fe60008100405 */
.L_x_79:
[----:B-12---:R-:W-:Y:S01]  /*3d80*/  SHF.L.U32 R2, RZ, 0x1f, RZ ;  /* 0x0000001fff027819 */ /* 0x006fe200000006ff */
[----:B------:R-:W-:Y:S01]  /*3d90*/  UIADD3 UR5, UPT, UPT, UR8, 0x110, URZ ;  /* 0x0000011008057890 */ /* 0x000fe2000fffe0ff */
[----:B------:R-:W-:Y:S02]  /*3da0*/  PLOP3.LUT P0, PT, PT, PT, UP0, 0x80, 0x8 ;  /* 0x000000000008781c */ /* 0x000fe40003f0f008 */
[----:B------:R-:W1:Y:S02]  /*3db0*/  SYNCS.PHASECHK.TRANS64.TRYWAIT P1, [UR8+0x110], R2 ;  /* 0x00011002ff0075a7 */ /* 0x000e640008021108 */
[----:B-1----:R-:W-:Y:S09]  /*3dc0*/  @!P1 BRA `(.L_x_81) ;  /* 0x00000060000c9947 */ /* 0x002ff20003800000 */
.L_x_178:
[----:B------:R-:W-:Y:S01]  /*3dd0*/  @!UP0 UPRMT UR5, UR4, 0x654, UR5 ;  /* 0x0000065404058896 */ /* 0x000fe20008000005 */
[----:B------:R-:W-:Y:S02]  /*3de0*/  UMOV UR8, 0xffff ;  /* 0x0000ffff00087882 */ /* 0x000fe40000000000 */
[----:B------:R-:W-:-:S06]  /*3df0*/  UMOV UR4, 0x1 ;  /* 0x0000000100047882 */ /* 0x000fcc0000000000 */
[----:B------:R-:W-:Y:S01]  /*3e00*/  @!P0 SYNCS.ARRIVE.TRANS64.RED.A1T0 RZ, [UR5], RZ ;  /* 0x000000ffffff89a7 */ /* 0x000fe20008100405 */
[----:B------:R-:W-:Y:S01]  /*3e10*/  NOP ;  /* 0x0000000000007918 */ /* 0x000fe20000000000 */
[----:B-1----:R-:W1:Y:S01]  /*3e20*/  LDS R0, [UR6+0x14] ;  /* 0x00001406ff007984 */ /* 0x002e620008000800 */
[----:B------:R-:W-:-:S04]  /*3e30*/  ULOP3.LUT UR5, UR24, 0xffff, URZ, 0xc0, !UPT ;  /* 0x0000ffff18057892 */ /* 0x000fc8000f8ec0ff */
[----:B------:R-:W-:-:S04]  /*3e40*/  USHF.R.U32.HI UR5, URZ, 0x5, UR5 ;  /* 0x00000005ff057899 */ /* 0x000fc80008011605 */
[----:B------:R-:W-:Y:S02]  /*3e50*/  USHF.L.U32 UR8, UR8, UR5, URZ ;  /* 0x0000000508087299 */ /* 0x000fe400080006ff */
[----:B------:R-:W-:-:S04]  /*3e60*/  USHF.L.U32 UR4, UR4, UR5, URZ ;  /* 0x0000000504047299 */ /* 0x000fc800080006ff */
[----:B-1----:R-:W-:-:S04]  /*3e70*/  LOP3.LUT R0, R0, UR8, RZ, 0xc0, !PT ;  /* 0x0000000800007c12 */ /* 0x002fc8000f8ec0ff */
[----:B------:R-:W-:-:S13]  /*3e80*/  ISETP.NE.AND P0, PT, R0, UR8, PT ;  /* 0x0000000800007c0c */ /* 0x000fda000bf05270 */
[----:B------:R-:W-:Y:S05]  /*3e90*/  @P0 BRA `(.L_x_82) ;  /* 0x0000000000580947 */ /* 0x000fea0003800000 */
[----:B------:R-:W1:Y:S02]  /*3ea0*/  LDS R0, [UR6+0x18] ;  /* 0x00001806ff007984 */ /* 0x000e640008000800 */
[----:B-1----:R-:W-:-:S04]  /*3eb0*/  LOP3.LUT R0, R0, UR4, RZ, 0xc0, !PT ;  /* 0x0000000400007c12 */ /* 0x002fc8000f8ec0ff */
[----:B------:R-:W-:-:S13]  /*3ec0*/  ISETP.NE.AND P0, PT, R0, UR4, PT ;  /* 0x0000000400007c0c */ /* 0x000fda000bf05270 */
[----:B------:R-:W-:Y:S05]  /*3ed0*/  @P0 BRA `(.L_x_83) ;  /* 0x00000000003c0947 */ /* 0x000fea0003800000 */
[----:B------:R-:W1:Y:S01]  /*3ee0*/  S2R R2, SR_LANEID ;  /* 0x0000000000027919 */ /* 0x000e620000000000 */
[----:B------:R-:W-:Y:S01]  /*3ef0*/  ULOP3.LUT UR8, URZ, UR8, URZ, 0x33, !UPT ;  /* 0x00000008ff087292 */ /* 0x000fe2000f8e33ff */
[----:B------:R-:W-:Y:S02]  /*3f00*/  VOTEU.ANY UR7, UPT, PT ;  /* 0x0000000000077886 */ /* 0x000fe400038e0100 */
[----:B------:R-:W-:-:S03]  /*3f10*/  UFLO.U32 UR7, UR7 ;  /* 0x00000007000772bd */ /* 0x000fc600080e0000 */
[----:B------:R-:W-:-:S04]  /*3f20*/  IMAD.U32 R0, RZ, RZ, UR8 ;  /* 0x00000008ff007e24 */ /* 0x000fc8000f8e00ff */
[----:B------:R2:W3:Y:S02]  /*3f30*/  REDUX UR5, R0 ;  /* 0x00000000000573c4 */ /* 0x0004e40000000000 */
[----:B------:R1:W-:Y:S02]  /*3f40*/  UTCATOMSWS.AND URZ, UR8 ;  /* 0x0000000800ff79e3 */ /* 0x0003e40008000000 */
[----:B-1----:R-:W-:Y:S02]  /*3f50*/  ISETP.EQ.U32.AND P0, PT, R2, UR7, PT ;  /* 0x0000000702007c0c */ /* 0x002fe4000bf02070 */
[----:B--2---:R-:W-:Y:S02]  /*3f60*/  LOP3.LUT R0, RZ, UR4, RZ, 0x33, !PT ;  /* 0x00000004ff007c12 */ /* 0x004fe4000f8e33ff */
[----:B---3--:R-:W-:Y:S02]  /*3f70*/  MOV R2, UR5 ;  /* 0x0000000500027c02 */ /* 0x008fe40008000f00 */
[----:B------:R-:W1:Y:S07]  /*3f80*/  REDUX UR4, R0 ;  /* 0x00000000000473c4 */ /* 0x000e6e0000000000 */
[----:B------:R2:W-:Y:S01]  /*3f90*/  @P0 ATOMS.AND RZ, [UR6+0x14], R2 ;  /* 0x00001402ffff098c */ /* 0x0005e2000a800006 */
[----:B-1----:R-:W-:-:S05]  /*3fa0*/  IMAD.U32 R0, RZ, RZ, UR4 ;  /* 0x00000004ff007e24 */ /* 0x002fca000f8e00ff */
[----:B------:R2:W-:Y:S01]  /*3fb0*/  @P0 ATOMS.AND RZ, [UR6+0x18], R0 ;  /* 0x00001800ffff098c */ /* 0x0005e2000a800006 */
[----:B------:R-:W-:Y:S05]  /*3fc0*/  BRA `(.L_x_84) ;  /* 0x0000000000147947 */ /* 0x000fea0003800000 */
.L_x_83:
[----:B------:R-:W-:Y:S02]  /*3fd0*/  MOV R2, 0x3ff0 ;  /* 0x00003ff000027802 */ /* 0x000fe40000000f00 */
[----:B---345:R-:W-:Y:S05]  /*3fe0*/  CALL.REL.NOINC `($__internal_0_$__cuda_sm10x_tcgen05_guardrail_trap_col_being_dealloced_not_returned_by_alloc) ;  /* 0x0000006000ec7944 */ /* 0x038fea0003c00000 */
[----:B------:R-:W-:Y:S05]  /*3ff0*/  BRA `(.L_x_84) ;  /* 0x0000000000087947 */ /* 0x000fea0003800000 */
.L_x_82:
[----:B------:R-:W-:Y:S02]  /*4000*/  MOV R2, 0x4020 ;  /* 0x0000402000027802 */ /* 0x000fe40000000f00 */
[----:B---345:R-:W-:Y:S05]  /*4010*/  CALL.REL.NOINC `($__internal_2_$__cuda_sm10x_tcgen05_guardrail_trap_unallocated_columns_being_dealloced) ;  /* 0x0000006000f87944 */ /* 0x038fea0003c00000 */
.L_x_84:
[----:B------:R-:W-:Y:S01]  /*4020*/  NOP ;  /* 0x0000000000007918 */ /* 0x000fe20000000000 */
[----:B----4-:R-:W-:Y:S05]  /*4030*/  EXIT ;  /* 0x000000000000794d */ /* 0x010fea0003800000 */
.L_x_55:
[----:B------:R-:W-:-:S09]  /*4040*/  UISETP.NE.OR UP5, UPT, UR10, 0x3, !UP5 ;  /* 0x000000030a00788c */ /* 0x000fd2000efa5670 */
[----:B------:R-:W-:Y:S05]  /*4050*/  BRA.U UP5, `(.L_x_85) ;  /* 0x0000001105747547 */ /* 0x000fea000b800000 */
[----:B------:R-:W1:Y:S01]  /*4060*/  LDC R0, c[0x0][0xb30] ;  /* 0x0002cc00ff007b82 */ /* 0x000e620000000800 */
[----:B------:R-:W2:Y:S01]  /*4070*/  LDCU.64 UR8, c[0x0][0x888] ;  /* 0x00011100ff0877ac */ /* 0x000ea20008000a00 */
[----:B------:R-:W-:Y:S02]  /*4080*/  HFMA2 R27, -RZ, RZ, 0, 0 ;  /* 0x00000000ff1b7431 */ /* 0x000fe400000001ff */
[----:B------:R-:W-:Y:S01]  /*4090*/  IMAD.MOV.U32 R29, RZ, RZ, 0x1 ;  /* 0x00000001ff1d7424 */ /* 0x000fe200078e00ff */
[----:B------:R-:W-:Y:S01]  /*40a0*/  MOV R25, 0x2000 ;  /* 0x0000200000197802 */ /* 0x000fe20000000f00 */
[----:B------:R-:W3:Y:S01]  /*40b0*/  LDCU.64 UR4, c[0x0][0x890] ;  /* 0x00011200ff0477ac */ /* 0x000ee20008000a00 */
[----:B------:R-:W-:Y:S01]  /*40c0*/  IMAD.MOV.U32 R28, RZ, RZ, RZ ;  /* 0x000000ffff1c7224 */ /* 0x000fe200078e00ff */
[----:B------:R-:W4:Y:S01]  /*40d0*/  LDC R24, c[0x0][0x370] ;  /* 0x0000dc00ff187b82 */ /* 0x000f220000000800 */
[----:B------:R-:W-:Y:S01]  /*40e0*/  UMOV UR7, 0x400 ;  /* 0x0000040000077882 */ /* 0x000fe20000000000 */
[----:B------:R-:W-:-:S02]  /*40f0*/  UPLOP3.LUT UP1, UPT, UPT, UPT, UPT, 0x40, 0x4 ;  /* 0x000000000004789c */ /* 0x000fc40003f2e870 */
[----:B------:R-:W-:-:S04]  /*4100*/  ULEA UR7, UR37, UR7, 0x18 ;  /* 0x0000000725077291 */ /* 0x000fc8000f8ec0ff */
[----:B------:R-:W4:Y:S01]  /*4110*/  LDC R3, c[0x0][0xb0c] ;  /* 0x0002c300ff037b82 */ /* 0x000f220000000800 */
[----:B------:R-:W-:Y:S02]  /*4120*/  UIADD3 UR13, UPT, UPT, UR7, 0x58, URZ ;  /* 0x00000058070d7890 */ /* 0x000fe4000fffe0ff */
[----:B--2---:R-:W-:Y:S02]  /*4130*/  UISETP.NE.U32.AND UP3, UPT, UR8, URZ, UPT ;  /* 0x000000ff0800728c */ /* 0x004fe4000bf65070 */
[----:B------:R-:W-:Y:S02]  /*4140*/  UIADD3 UR41, UPT, UPT, UR7, 0x40, URZ ;  /* 0x0000004007297890 */ /* 0x000fe4000fffe0ff */
[----:B---3--:R-:W-:Y:S01]  /*4150*/  UISETP.NE.U32.AND UP4, UPT, UR4, URZ, UPT ;  /* 0x000000ff0400728c */ /* 0x008fe2000bf85070 */
[----:B------:R-:W2:Y:S01]  /*4160*/  LDC R18, c[0x0][0xb20] ;  /* 0x0002c800ff127b82 */ /* 0x000ea20000000800 */
[----:B-1----:R-:W-:Y:S01]  /*4170*/  ISETP.NE.AND P1, PT, R0, 0x1, PT ;  /* 0x000000010000780c */ /* 0x002fe20003f25270 */
[----:B------:R-:W-:-:S02]  /*4180*/  UISETP.NE.AND.EX UP3, UPT, UR9, URZ, UPT, UP3 ;  /* 0x000000ff0900728c */ /* 0x000fc4000bf65330 */
[----:B------:R-:W-:Y:S02]  /*4190*/  UIADD3 UR33, UPT, UPT, UR7, 0x48, URZ ;  /* 0x0000004807217890 */ /* 0x000fe4000fffe0ff */
[----:B------:R-:W-:Y:S02]  /*41a0*/  UIADD3 UR25, UPT, UPT, UR7, 0x50, URZ ;  /* 0x0000005007197890 */ /* 0x000fe4000fffe0ff */
[----:B------:R-:W1:Y:S01]  /*41b0*/  LDC.64 R30, c[0x0][0x348] ;  /* 0x0000d200ff1e7b82 */ /* 0x000e620000000a00 */
[----:B------:R-:W-:Y:S02]  /*41c0*/  UPRMT UR13, UR37, 0x654, UR13 ;  /* 0x00000654250d7896 */ /* 0x000fe4000800000d */
[----:B------:R-:W-:-:S05]  /*41d0*/  UISETP.NE.AND.EX UP4, UPT, UR5, URZ, UPT, UP4 ;  /* 0x000000ff0500728c */ /* 0x000fca000bf85340 */
[----:B------:R-:W3:Y:S08]  /*41e0*/  LDC.64 R16, c[0x0][0xb10] ;  /* 0x0002c400ff107b82 */ /* 0x000ef00000000a00 */
[----:B------:R-:W1:Y:S08]  /*41f0*/  LDC.64 R6, c[0x0][0xb18] ;  /* 0x0002c600ff067b82 */ /* 0x000e700000000a00 */
[----:B------:R-:W1:Y:S08]  /*4200*/  LDC.64 R4, c[0x0][0xb28] ;  /* 0x0002ca00ff047b82 */ /* 0x000e700000000a00 */
[----:B--2-4-:R-:W1:Y:S02]  /*4210*/  LDC R19, c[0x0][0x374] ;  /* 0x0000dd00ff137b82 */ /* 0x014e640000000800 */
.L_x_96:
[C---:B------:R-:W-:Y:S02]  /*4220*/  LEA R0, R28.reuse, UR7, 0x3 ;  /* 0x000000071c007c11 */ /* 0x040fe4000f8e18ff */
[----:B------:R-:W-:Y:S02]  /*4230*/  SHF.L.U32 R2, R27, 0x1f, RZ ;  /* 0x0000001f1b027819 */ /* 0x000fe400000006ff */
[----:B------:R-:W-:Y:S02]  /*4240*/  LEA R20, R28, UR7, 0x4 ;  /* 0x000000071c147c11 */ /* 0x000fe4000f8e20ff */
[----:B--2---:R-:W2:Y:S02]  /*4250*/  SYNCS.PHASECHK.TRANS64.TRYWAIT P0, [R0+URZ+0x90], R2 ;  /* 0x00009002000075a7 */ /* 0x004ea400080011ff */
[----:B--2---:R-:W-:Y:S05]  /*4260*/  @!P0 BRA `(.L_x_86) ;  /* 0x0000005800fc8947 */ /* 0x004fea0003800000 */
.L_x_179:
[----:B------:R-:W-:Y:S01]  /*4270*/  ISETP.GE.AND P0, PT, R40, 0x1, PT ;  /* 0x000000012800780c */ /* 0x000fe20003f06270 */
[----:B------:R-:W4:Y:S01]  /*4280*/  LDS.128 R20, [R20+0x120] ;  /* 0x0001200014147984 */ /* 0x000f220000000c00 */
[----:B--2---:R-:W-:Y:S01]  /*4290*/  VIADD R0, R0, 0xa0 ;  /* 0x000000a000007836 */ /* 0x004fe20000000000 */
[----:B------:R-:W-:Y:S01]  /*42a0*/  @!PT LDS RZ, [RZ] ;  /* 0x00000000fffff984 */ /* 0x000fe20000000800 */
[----:B------:R-:W-:Y:S01]  /*42b0*/  @!PT LDS RZ, [RZ] ;  /* 0x00000000fffff984 */ /* 0x000fe20000000800 */
[----:B------:R-:W-:Y:S01]  /*42c0*/  @!PT LDS RZ, [RZ] ;  /* 0x00000000fffff984 */ /* 0x000fe20000000800 */
[----:B------:R-:W-:Y:S01]  /*42d0*/  @!PT LDS RZ, [RZ] ;  /* 0x00000000fffff984 */ /* 0x000fe20000000800 */
[----:B------:R2:W-:Y:S06]  /*42e0*/  MEMBAR.ALL.CTA ;  /* 0x0000000000007992 */ /* 0x0005ec0000008000 */
[----:B--2---:R-:W2:Y:S01]  /*42f0*/  FENCE.VIEW.ASYNC.S ;  /* 0x00000000000073c6 */ /* 0x004ea20000000000 */
[----:B------:R-:W-:Y:S04]  /*4300*/  PRMT R0, RZ, 0x654, R0 ;  /* 0x00000654ff007816 */ /* 0x000fe80000000000 */
[----:B--2---:R2:W-:Y:S01]  /*4310*/  SYNCS.ARRIVE.TRANS64.RED.A1T0 RZ, [R0+URZ], RZ ;  /* 0x000000ff00ff79a7 */ /* 0x0045e200081004ff */
[----:B----4-:R-:W-:Y:S11]  /*4320*/  LOP3.LUT P3, RZ, R22, 0x1, RZ, 0xc0, !PT ;  /* 0x0000000116ff7812 */ /* 0x010ff6000786c0ff */
[----:B------:R-:W-:Y:S02]  /*4330*/  @!UPT UIADD3 URZ, UPT, UPT, URZ, URZ, URZ ;  /* 0x000000fffffff290 */ /* 0x000fe4000fffe0ff */
[----:B------:R-:W-:Y:S02]  /*4340*/  @P3 MOV R11, R20 ;  /* 0x00000014000b3202 */ /* 0x000fe40000000f00 */
[----:B------:R-:W-:Y:S01]  /*4350*/  @P3 LOP3.LUT R10, R21, 0xffff, RZ, 0xc0, !PT ;  /* 0x0000ffff150a3812 */ /* 0x000fe200078ec0ff */
[----:B--2---:R-:W-:Y:S06]  /*4360*/  @!P0 BRA `(.L_x_87) ;  /* 0x0000000000a48947 */ /* 0x004fec0003800000 */
[-C--:B-1----:R-:W-:Y:S01]  /*4370*/  IMAD.HI.U32 R0, R19, R7.reuse, RZ ;  /* 0x0000000713007227 */ /* 0x082fe200078e00ff */
[----:B------:R-:W-:Y:S02]  /*4380*/  ISETP.NE.AND P0, PT, R6, 0x1, PT ;  /* 0x000000010600780c */ /* 0x000fe40003f05270 */
[----:B------:R-:W-:Y:S01]  /*4390*/  ISETP.NE.AND P2, PT, R40, 0x1, PT ;  /* 0x000000012800780c */ /* 0x000fe20003f45270 */
[----:B---3--:R-:W-:Y:S01]  /*43a0*/  IMAD.HI.U32 R9, R24, R16, RZ ;  /* 0x0000001018097227 */ /* 0x008fe200078e00ff */
[----:B------:R-:W-:Y:S02]  /*43b0*/  SHF.R.U32.HI R0, RZ, R18, R0 ;  /* 0x00000012ff007219 */ /* 0x000fe40000011600 */
[----:B------:R-:W-:Y:S01]  /*43c0*/  ISETP.NE.AND P4, PT, R3, 0x1, PT ;  /* 0x000000010300780c */ /* 0x000fe20003f85270 */
[----:B------:R-:W-:Y:S01]  /*43d0*/  IMAD.HI.U32 R13, R10, R7, RZ ;  /* 0x000000070a0d7227 */ /* 0x000fe200078e00ff */
[----:B------:R-:W-:Y:S02]  /*43e0*/  SHF.R.U32.HI R9, RZ, R17, R9 ;  /* 0x00000011ff097219 */ /* 0x000fe40000011609 */
[----:B------:R-:W-:Y:S01]  /*43f0*/  SEL R0, R19, R0, !P0 ;  /* 0x0000000013007207 */ /* 0x000fe20004000000 */
[----:B------:R-:W-:Y:S01]  /*4400*/  IMAD.HI.U32 R12, R11, R16, RZ ;  /* 0x000000100b0c7227 */ /* 0x000fe200078e00ff */
[----:B------:R-:W-:Y:S03]  /*4410*/  SEL R9, R24, R9, !P4 ;  /* 0x0000000918097207 */ /* 0x000fe60006000000 */
[-C--:B------:R-:W-:Y:S01]  /*4420*/  IMAD.HI.U32 R8, R0, R4.reuse, RZ ;  /* 0x0000000400087227 */ /* 0x080fe200078e00ff */
[----:B------:R-:W-:Y:S03]  /*4430*/  SHF.R.U32.HI R12, RZ, R17, R12 ;  /* 0x00000011ff0c7219 */ /* 0x000fe6000001160c */
[----:B------:R-:W-:Y:S01]  /*4440*/  IMAD.HI.U32 R2, R9, R4, RZ ;  /* 0x0000000409027227 */ /* 0x000fe200078e00ff */
[-C--:B------:R-:W-:Y:S02]  /*4450*/  @P2 SHF.R.U32.HI R0, RZ, R5.reuse, R8 ;  /* 0x00000005ff002219 */ /* 0x080fe40000011608 */
[----:B------:R-:W-:Y:S02]  /*4460*/  SHF.R.U32.HI R8, RZ, R18, R13 ;  /* 0x00000012ff087219 */ /* 0x000fe4000001160d */
[----:B------:R-:W-:Y:S01]  /*4470*/  @P2 SHF.R.U32.HI R9, RZ, R5, R2 ;  /* 0x00000005ff092219 */ /* 0x000fe20000011602 */
[----:B------:R-:W-:Y:S01]  /*4480*/  IMAD R0, R40, R0, RZ ;  /* 0x0000000028007224 */ /* 0x000fe200078e02ff */
[----:B------:R-:W-:Y:S02]  /*4490*/  SEL R8, R10, R8, !P0 ;  /* 0x000000080a087207 */ /* 0x000fe40004000000 */
[----:B------:R-:W-:Y:S01]  /*44a0*/  SEL R2, R11, R12, !P4 ;  /* 0x0000000c0b027207 */ /* 0x000fe20006000000 */
[----:B------:R-:W-:Y:S01]  /*44b0*/  IMAD R12, R40, R9, RZ ;  /* 0x00000009280c7224 */ /* 0x000fe200078e02ff */
[C---:B------:R-:W-:Y:S01]  /*44c0*/  ISETP.GE.AND P0, PT, R8.reuse, R0, PT ;  /* 0x000000000800720c */ /* 0x040fe20003f06270 */
[----:B------:R-:W-:Y:S03]  /*44d0*/  IMAD.HI.U32 R0, R8, R4, RZ ;  /* 0x0000000408007227 */ /* 0x000fe600078e00ff */
[----:B------:R-:W-:Y:S02]  /*44e0*/  ISETP.GE.OR P0, PT, R2, R12, P0 ;  /* 0x0000000c0200720c */ /* 0x000fe40000706670 */
[-C--:B------:R-:W-:Y:S04]  /*44f0*/  SHF.R.U32.HI R0, RZ, R5.reuse, R0 ;  /* 0x00000005ff007219 */ /* 0x080fe80000011600 */
[----:B------:R-:W-:Y:S05]  /*4500*/  SEL R13, R8, R0, !P2 ;  /* 0x00000000080d7207 */ /* 0x000fea0005000000 */
[----:B------:R-:W-:Y:S02]  /*4510*/  IMAD.MOV R12, RZ, RZ, -R13 ;  /* 0x000000ffff0c7224 */ /* 0x000fe400078e0a0d */
[----:B------:R-:W-:Y:S04]  /*4520*/  @!P0 IMAD.HI.U32 R0, R2, R4, RZ ;  /* 0x0000000402008227 */ /* 0x000fe800078e00ff */
[----:B------:R-:W-:Y:S01]  /*4530*/  IMAD R12, R40, R12, R8 ;  /* 0x0000000c280c7224 */ /* 0x000fe200078e0208 */
[----:B------:R-:W-:Y:S04]  /*4540*/  @!P0 SHF.R.U32.HI R0, RZ, R5, R0 ;  /* 0x00000005ff008219 */ /* 0x000fe80000011600 */
[----:B------:R-:W-:Y:S04]  /*4550*/  @!P0 SEL R0, R2, R0, !P2 ;  /* 0x0000000002008207 */ /* 0x000fe80005000000 */
[----:B------:R-:W-:Y:S01]  /*4560*/  @!P0 IADD3 R13, PT, PT, R13, -R0, RZ ;  /* 0x800000000d0d8210 */ /* 0x000fe20007ffe0ff */
[----:B------:R-:W-:Y:S01]  /*4570*/  @!P0 IMAD R0, R9, R12, R0 ;  /* 0x0000000c09008224 */ /* 0x000fe200078e0200 */
[----:B------:R-:W-:Y:S01]  /*4580*/  IADD3 R9, PT, PT, -R8, RZ, RZ ;  /* 0x000000ff08097210 */ /* 0x000fe20007ffe1ff */
[--C-:B------:R-:W-:Y:S02]  /*4590*/  IMAD.MOV R12, RZ, RZ, -R2.reuse ;  /* 0x000000ffff0c7224 */ /* 0x100fe400078e0a02 */
[----:B------:R-:W-:Y:S02]  /*45a0*/  @!P0 IMAD R8, R13, R40, R2 ;  /* 0x000000280d088224 */ /* 0x000fe400078e0202 */
[----:B------:R-:W-:Y:S02]  /*45b0*/  @!P0 IMAD.MOV.U32 R2, RZ, RZ, R0 ;  /* 0x000000ffff028224 */ /* 0x000fe400078e0000 */
[----:B------:R-:W-:Y:S02]  /*45c0*/  IMAD R11, R3, R12, R11 ;  /* 0x0000000c030b7224 */ /* 0x000fe400078e020b */
[----:B------:R-:W-:Y:S02]  /*45d0*/  IMAD R10, R6, R9, R10 ;  /* 0x00000009060a7224 */ /* 0x000fe400078e020a */
[----:B------:R-:W-:Y:S02]  /*45e0*/  IMAD R11, R2, R3, R11 ;  /* 0x00000003020b7224 */ /* 0x000fe400078e020b */
[----:B------:R-:W-:Y:S02]  /*45f0*/  IMAD R10, R8, R6, R10 ;  /* 0x00000006080a7224 */ /* 0x000fe400078e020a */
.L_x_87:
[----:B------:R-:W-:Y:S05]  /*4600*/  BRA.U UP1, `(.L_x_88) ;  /* 0x0000000101107547 */ /* 0x000fea000b800000 */
[----:B------:R-:W-:Y:S04]  /*4610*/  MOV R2, UR6 ;  /* 0x0000000600027c02 */ /* 0x000fe80008000f00 */
[----:B------:R-:W-:Y:S04]  /*4620*/  SHF.L.U32 R2, R2, 0x1f, RZ ;  /* 0x0000001f02027819 */ /* 0x000fe800000006ff */
[----:B------:R-:W2:Y:S02]  /*4630*/  SYNCS.PHASECHK.TRANS64.TRYWAIT P0, [UR7+0x88], R2 ;  /* 0x00008802ff0075a7 */ /* 0x000ea40008001107 */
[----:B--2---:R-:W-:Y:S05]  /*4640*/  @!P0 BRA `(.L_x_89) ;  /* 0x0000005800188947 */ /* 0x004fea0003800000 */
.L_x_88:
[----:B------:R-:W-:Y:S02]  /*4650*/  R2UR UR42, R15 ;  /* 0x000000000f2a72ca */ /* 0x000fe400000e0000 */
[----:B------:R-:W-:Y:S02]  /*4660*/  R2UR UR43, R14 ;  /* 0x000000000e2b72ca */ /* 0x000fe400000e0000 */
[----:B------:R-:W-:Y:S02]  /*4670*/  ISETP.NE.U32.AND P2, PT, RZ, UR4, PT ;  /* 0x00000004ff007c0c */ /* 0x000fe4000bf45070 */
[----:B------:R-:W-:Y:S02]  /*4680*/  SHF.L.U32 R14, R29, 0x1f, RZ ;  /* 0x0000001f1d0e7819 */ /* 0x000fe400000006ff */
[----:B------:R-:W-:Y:S05]  /*4690*/  ISETP.NE.AND.EX P2, PT, RZ, UR5, PT, P2 ;  /* 0x00000005ff007c0c */ /* 0x000fea000bf45320 */
[----:B------:R-:W-:Y:S02]  /*46a0*/  USHF.L.U32 UR42, UR42, 0x8, URZ ;  /* 0x000000082a2a7899 */ /* 0x000fe400080006ff */
[----:B------:R-:W-:Y:S01]  /*46b0*/  USHF.L.U32 UR43, UR43, 0x6, URZ ;  /* 0x000000062b2b7899 */ /* 0x000fe200080006ff */
[----:B------:R-:W-:Y:S11]  /*46c0*/  BRA.U !UP4, `(.L_x_90) ;  /* 0x000000010c347547 */ /* 0x000ff6000b800000 */
[----:B------:R-:W-:Y:S01]  /*46d0*/  UPLOP3.LUT UP0, UPT, UPT, UPT, UP3, 0x80, 0x8 ;  /* 0x000000000008789c */ /* 0x000fe20003f0f030 */
[----:B--2---:R-:W-:Y:S02]  /*46e0*/  HFMA2 R0, -RZ, RZ, 0, 5.9604644775390625e-08 ;  /* 0x00000001ff007431 */ /* 0x004fe400000001ff */
[----:B------:R-:W-:Y:S03]  /*46f0*/  IMAD.MOV.U32 R92, RZ, RZ, 0x1 ;  /* 0x00000001ff5c7424 */ /* 0x000fe600078e00ff */
[----:B------:R-:W-:Y:S05]  /*4700*/  PLOP3.LUT P0, PT, PT, PT, UP0, 0x80, 0x8 ;  /* 0x000000000008781c */ /* 0x000fea0003f0f008 */
[----:B------:R-:W2:Y:S01]  /*4710*/  @UP0 LDCU.64 UR10, c[0x0][0x888] ;  /* 0x00011100ff0a07ac */ /* 0x000ea20008000a00 */
[----:B------:R-:W-:Y:S07]  /*4720*/  @UP0 UIMAD UR8, UR36, UR4, URZ ;  /* 0x00000004240802a4 */ /* 0x000fee000f8e02ff */
[----:B------:R-:W-:Y:S01]  /*4730*/  @!P0 PRMT R92, R0, 0x7610, R92 ;  /* 0x00007610005c8816 */ /* 0x000fe2000000005c */
[----:B--2---:R-:W-:Y:S03]  /*4740*/  @UP0 UIMAD.WIDE UR10, UR8, 0x4, UR10 ;  /* 0x00000004080a08a5 */ /* 0x004fe6000f8e020a */
[----:B------:R-:W2:Y:S03]  /*4750*/  @!UP0 LDCU UR8, c[0x0][0x880] ;  /* 0x00011000ff0887ac */ /* 0x000ea60008000800 */
[----:B------:R-:W-:Y:S01]  /*4760*/  IMAD.U32 R8, RZ, RZ, UR10 ;  /* 0x0000000aff087e24 */ /* 0x000fe2000f8e00ff */
[----:B------:R-:W-:Y:S05]  /*4770*/  MOV R9, UR11 ;  /* 0x0000000b00097c02 */ /* 0x000fea0008000f00 */
[----:B-----5:R4:W5:Y:S02]  /*4780*/  @P0 LDG.E R49, desc[UR46][R8.64] ;  /* 0x0000002e08310981 */ /* 0x020964000c1e1900 */
[----:B--2-4-:R-:W-:Y:S07]  /*4790*/  @!P0 IMAD.U32 R49, RZ, RZ, UR8 ;  /* 0x00000008ff318e24 */ /* 0x014fee000f8e00ff */
.L_x_90:
[----:B-----5:R-:W-:Y:S01]  /*47a0*/  @!P2 FSETP.EQ.AND P0, PT, R49, RZ, PT ;  /* 0x000000ff3100a20b */ /* 0x020fe20003f02000 */
[----:B------:R-:W-:Y:S01]  /*47b0*/  @!UPT UIADD3 URZ, UPT, UPT, URZ, URZ, URZ ;  /* 0x000000fffffff290 */ /* 0x000fe2000fffe0ff */
[----:B------:R-:W-:Y:S11]  /*47c0*/  @!P2 BRA `(.L_x_91) ;  /* 0x000000000014a947 */ /* 0x000ff60003800000 */
[----:B------:R-:W-:Y:S02]  /*47d0*/  LOP3.LUT P2, RZ, R92, 0xff, RZ, 0xc0, !PT ;  /* 0x000000ff5cff7812 */ /* 0x000fe4000784c0ff */
[----:B------:R-:W-:Y:S04]  /*47e0*/  PLOP3.LUT P0, PT, PT, PT, UP0, 0x80, 0x8 ;  /* 0x000000000008781c */ /* 0x000fe80003f0f008 */
[----:B------:R-:W-:Y:S07]  /*47f0*/  PLOP3.LUT P0, PT, P0, PT, PT, 0x8, 0x80 ;  /* 0x000000000080781c */ /* 0x000fee000070e170 */
[----:B------:R-:W-:Y:S11]  /*4800*/  @P2 FSETP.EQ.AND P0, PT, R49, RZ, PT ;  /* 0x000000ff3100220b */ /* 0x000ff60003f02000 */
[----:B------:R-:W-:Y:S02]  /*4810*/  @!UPT UIADD3 URZ, UPT, UPT, URZ, URZ, URZ ;  /* 0x000000fffffff290 */ /* 0x000fe4000fffe0ff */
.L_x_91:
[----:B------:R-:W4:Y:S01]  /*4820*/  SYNCS.PHASECHK.TRANS64.TRYWAIT P2, [UR7+0x60], R14 ;  /* 0x0000600eff0075a7 */ /* 0x000f220008041107 */
[----:B------:R-:W-:Y:S04]  /*4830*/  ELECT P4, URZ, PT ;  /* 0x0000000000ff782f */ /* 0x000fe80003880000 */
[----:B------:R-:W-:Y:S11]  /*4840*/  PLOP3.LUT P4, PT, P0, P4, PT, 0xf2, 0x2f ;  /* 0x00000000002f781c */ /* 0x000ff60000789e72 */
[----:B------:R-:W-:Y:S02]  /*4850*/  @!UPT UIADD3 URZ, UPT, UPT, URZ, URZ, URZ ;  /* 0x000000fffffff290 */ /* 0x000fe4000fffe0ff */
[----:B-1----:R-:W-:Y:S05]  /*4860*/  @!P4 IADD3 R8, P0, PT, R30, 0x580, RZ ;  /* 0x000005801e08c810 */ /* 0x002fea0007f1e0ff */
[----:B--2---:R-:W-:Y:S01]  /*4870*/  @!P4 IMAD.X R2, RZ, RZ, R31, P0 ;  /* 0x000000ffff02c224 */ /* 0x004fe200000e061f */
[----:B----4-:R-:W-:Y:S07]  /*4880*/  @!P2 BRA `(.L_x_92) ;  /* 0x0000005400a0a947 */ /* 0x010fee0003800000 */
.L_x_182:
[----:B------:R-:W-:Y:S01]  /*4890*/  @!P4 R2UR UR9, R8 ;  /* 0x000000000809c2ca */ /* 0x000fe200000e0000 */
[----:B------:R-:W-:Y:S01]  /*48a0*/  VOTEU.ALL UP1, P4 ;  /* 0x0000000000ff7886 */ /* 0x000fe20002020000 */
[----:B------:R-:W-:Y:S01]  /*48b0*/  @!P4 R2UR UR8, R2 ;  /* 0x000000000208c2ca */ /* 0x000fe200000e0000 */
[----:B------:R-:W-:Y:S01]  /*48c0*/  VOTEU.ALL UP2, P4 ;  /* 0x0000000000ff7886 */ /* 0x000fe20002040000 */
[----:B------:R-:W-:Y:S01]  /*48d0*/  UMOV UR16, 0x0 ;  /* 0x0000000000107882 */ /* 0x000fe20000000000 */
[----:B------:R-:W-:Y:S01]  /*48e0*/  UMOV UR17, 0x10000000 ;  /* 0x1000000000117882 */ /* 0x000fe20000000000 */
[----:B------:R-:W-:Y:S01]  /*48f0*/  @!UP1 UIADD3 UR40, UPT, UPT, UR7, 0x200, URZ ;  /* 0x0000020007289890 */ /* 0x000fe2000fffe0ff */
[----:B-1----:R-:W-:Y:S01]  /*4900*/  @!P4 IMAD.MOV.U32 R0, RZ, RZ, 0x2000 ;  /* 0x00002000ff00c424 */ /* 0x002fe200078e00ff */
[----:B------:R-:W-:Y:S01]  /*4910*/  UMOV UR44, UR36 ;  /* 0x00000024002c7c82 */ /* 0x000fe20008000000 */
[----:B------:R-:W-:Y:S01]  /*4920*/  @!UP1 UIADD3 UR10, UPT, UPT, UR42, 0x80, URZ ;  /* 0x000000802a0a9890 */ /* 0x000fe2000fffe0ff */
[----:B------:R-:W-:Y:S01]  /*4930*/  UMOV UR11, UR43 ;  /* 0x0000002b000b7c82 */ /* 0x000fe20008000000 */
[----:B------:R-:W-:Y:S02]  /*4940*/  UMOV UR12, UR36 ;  /* 0x00000024000c7c82 */ /* 0x000fe40008000000 */
[----:B------:R-:W-:Y:S01]  /*4950*/  IMAD.U32 R8, RZ, RZ, UR9 ;  /* 0x00000009ff087e24 */ /* 0x000fe2000f8e00ff */
[----:B------:R-:W-:Y:S01]  /*4960*/  UMOV UR9, UR41 ;  /* 0x0000002900097c82 */ /* 0x000fe20008000000 */
[----:B------:R-:W-:Y:S01]  /*4970*/  IMAD.U32 R9, RZ, RZ, UR8 ;  /* 0x00000008ff097e24 */ /* 0x000fe2000f8e00ff */
[----:B------:R-:W-:Y:S02]  /*4980*/  @!UP1 UIADD3 UR8, UPT, UPT, UR7, 0x1200, URZ ;  /* 0x0000120007089890 */ /* 0x000fe4000fffe0ff */
[----:B------:R-:W-:Y:S01]  /*4990*/  @!P4 R2UR UR18, R8 ;  /* 0x000000000812c2ca */ /* 0x000fe200000e0000 */
[----:B------:R-:W-:Y:S01]  /*49a0*/  VOTEU.ALL UP1, P4 ;  /* 0x0000000000ff7886 */ /* 0x000fe20002020000 */
[----:B------:R-:W-:Y:S01]  /*49b0*/  @!P4 R2UR UR19, R9 ;  /* 0x000000000913c2ca */ /* 0x000fe200000e0000 */
[----:B------:R-:W-:Y:S01]  /*49c0*/  UPRMT UR14, UR37, 0x654, UR41 ;  /* 0x00000654250e7896 */ /* 0x000fe20008000029 */
[----:B------:R-:W-:Y:S05]  /*49d0*/  @!P4 IADD3 R8, P0, PT, R30, 0x580, RZ ;  /* 0x000005801e08c810 */ /* 0x000fea0007f1e0ff */
[----:B------:R-:W-:Y:S06]  /*49e0*/  @!P4 IMAD.X R2, RZ, RZ, R31, P0 ;  /* 0x000000ffff02c224 */ /* 0x000fec00000e061f */
[----:B------:R1:W-:Y:S01]  /*49f0*/  @!UP2 UTMALDG.3D [UR40], [UR18], desc[UR16] ;  /* 0x000010281200a5b4 */ /* 0x0003e20008011000 */
[----:B------:R1:W-:Y:S01]  /*4a00*/  @!UP1 UTMALDG.3D [UR8], [UR18], desc[UR16] ;  /* 0x00001008120095b4 */ /* 0x0003e20008011000 */
[----:B------:R1:W-:Y:S01]  /*4a10*/  @!P4 SYNCS.ARRIVE.TRANS64.RED.A0TR RZ, [UR7+0x40], R0 ;  /* 0x00004000ffffc9a7 */ /* 0x0003e20008300407 */
[----:B------:R-:W-:Y:S01]  /*4a20*/  SYNCS.ARRIVE.TRANS64.RED.A1T0 RZ, [UR14], RZ ;  /* 0x000000ffffff79a7 */ /* 0x000fe2000810040e */
[----:B------:R-:W2:Y:S02]  /*4a30*/  SYNCS.PHASECHK.TRANS64.TRYWAIT P2, [UR7+0x68], R14 ;  /* 0x0000680eff0075a7 */ /* 0x000ea40008041107 */
[----:B-12---:R-:W-:Y:S05]  /*4a40*/  @!P2 BRA `(.L_x_93) ;  /* 0x000000540048a947 */ /* 0x006fea0003800000 */
.L_x_184:
        /* <DEDUP_REMOVED lines=8> */
[----:B------:R-:W-:Y:S01]  /*4ad0*/  @!UP1 UIADD3 UR32, UPT, UPT, UR7, 0x2200, URZ ;  /* 0x0000220007209890 */ /* 0x000fe2000fffe0ff */
[----:B------:R-:W-:Y:S01]  /*4ae0*/  UMOV UR35, UR43 ;  /* 0x0000002b00237c82 */ /* 0x000fe20008000000 */
[----:B------:R-:W-:Y:S03]  /*4af0*/  @!UP1 UIADD3 UR10, UPT, UPT, UR42, 0xa0, URZ ;  /* 0x000000a02a0a9890 */ /* 0x000fe6000fffe0ff */
[----:B------:R-:W-:Y:S01]  /*4b00*/  IMAD.U32 R8, RZ, RZ, UR9 ;  /* 0x00000009ff087e24 */ /* 0x000fe2000f8e00ff */
[----:B------:R-:W-:Y:S01]  /*4b10*/  UMOV UR9, UR33 ;  /* 0x0000002100097c82 */ /* 0x000fe20008000000 */
[----:B------:R-:W-:Y:S01]  /*4b20*/  IMAD.U32 R9, RZ, RZ, UR8 ;  /* 0x00000008ff097e24 */ /* 0x000fe2000f8e00ff */
[----:B------:R-:W-:Y:S02]  /*4b30*/  @!UP1 UIADD3 UR8, UPT, UPT, UR7, 0x3200, URZ ;  /* 0x0000320007089890 */ /* 0x000fe4000fffe0ff */
[----:B------:R-:W-:Y:S01]  /*4b40*/  @!P4 R2UR UR18, R8 ;  /* 0x000000000812c2ca */ /* 0x000fe200000e0000 */
[----:B------:R-:W-:Y:S01]  /*4b50*/  VOTEU.ALL UP1, P4 ;  /* 0x0000000000ff7886 */ /* 0x000fe20002020000 */
[----:B------:R-:W-:Y:S01]  /*4b60*/  @!P4 R2UR UR19, R9 ;  /* 0x000000000913c2ca */ /* 0x000fe200000e0000 */
[----:B------:R-:W-:Y:S01]  /*4b70*/  UMOV UR11, UR43 ;  /* 0x0000002b000b7c82 */ /* 0x000fe20008000000 */
[----:B------:R-:W-:Y:S01]  /*4b80*/  UMOV UR12, UR36 ;  /* 0x00000024000c7c82 */ /* 0x000fe20008000000 */
[----:B------:R-:W-:Y:S01]  /*4b90*/  UPRMT UR14, UR37, 0x654, UR33 ;  /* 0x00000654250e7896 */ /* 0x000fe20008000021 */
[----:B------:R-:W-:Y:S05]  /*4ba0*/  @!P4 IADD3 R8, P0, PT, R30, 0x580, RZ ;  /* 0x000005801e08c810 */ /* 0x000fea0007f1e0ff */
[----:B------:R-:W-:Y:S04]  /*4bb0*/  @!P4 IMAD.X R2, RZ, RZ, R31, P0 ;  /* 0x000000ffff02c224 */ /* 0x000fe800000e061f */
[----:B------:R1:W-:Y:S01]  /*4bc0*/  @!UP2 UTMALDG.3D [UR32], [UR18], desc[UR16] ;  /* 0x000010201200a5b4 */ /* 0x0003e20008011000 */
[----:B------:R1:W-:Y:S01]  /*4bd0*/  @!UP1 UTMALDG.3D [UR8], [UR18], desc[UR16] ;  /* 0x00001008120095b4 */ /* 0x0003e20008011000 */
[----:B------:R1:W-:Y:S01]  /*4be0*/  @!P4 SYNCS.ARRIVE.TRANS64.RED.A0TR RZ, [UR7+0x48], R0 ;  /* 0x00004800ffffc9a7 */ /* 0x0003e20008300407 */
[----:B------:R-:W-:Y:S01]  /*4bf0*/  SYNCS.ARRIVE.TRANS64.RED.A1T0 RZ, [UR14], RZ ;  /* 0x000000ffffff79a7 */ /* 0x000fe2000810040e */
[----:B------:R-:W2:Y:S02]  /*4c00*/  SYNCS.PHASECHK.TRANS64.TRYWAIT P2, [UR7+0x70], R14 ;  /* 0x0000700eff0075a7 */ /* 0x000ea40008041107 */
[----:B-12---:R-:W-:Y:S05]  /*4c10*/  @!P2 BRA `(.L_x_94) ;  /* 0x0000005000eca947 */ /* 0x006fea0003800000 */
.L_x_186:
[----:B------:R-:W2:Y:S01]  /*4c20*/  LDC.64 R12, c[0x0][0xb18] ;  /* 0x0002c600ff0c7b82 */ /* 0x000ea20000000a00 */
[----:B------:R-:W-:Y:S01]  /*4c30*/  @!P4 R2UR UR8, R2 ;  /* 0x000000000208c2ca */ /* 0x000fe200000e0000 */
[----:B------:R-:W-:Y:S01]  /*4c40*/  VOTEU.ALL UP1, P4 ;  /* 0x0000000000ff7886 */ /* 0x000fe20002020000 */
[----:B------:R-:W-:Y:S01]  /*4c50*/  @!P4 R2UR UR9, R8 ;  /* 0x000000000809c2ca */ /* 0x000fe200000e0000 */
[----:B------:R-:W-:Y:S01]  /*4c60*/  VOTEU.ALL UP2, P4 ;  /* 0x0000000000ff7886 */ /* 0x000fe20002040000 */
[----:B------:R-:W-:Y:S03]  /*4c70*/  UMOV UR16, 0x0 ;  /* 0x0000000000107882 */ /* 0x000fe60000000000 */
[----:B------:R-:W4:Y:S01]  /*4c80*/  @!P1 LDC R2, c[0x0][0xb0c] ;  /* 0x0002c300ff029b82 */ /* 0x000f220000000800 */
[----:B------:R-:W-:Y:S01]  /*4c90*/  @!UP1 UIADD3 UR26, UPT, UPT, UR42, 0x40, URZ ;  /* 0x000000402a1a9890 */ /* 0x000fe2000fffe0ff */
[----:B-1----:R-:W-:Y:S01]  /*4ca0*/  @!P4 IMAD.MOV.U32 R0, RZ, RZ, 0x2000 ;  /* 0x00002000ff00c424 */ /* 0x002fe200078e00ff */
[----:B------:R-:W-:Y:S01]  /*4cb0*/  @!UP1 UIADD3 UR24, UPT, UPT, UR7, 0x4200, URZ ;  /* 0x0000420007189890 */ /* 0x000fe2000fffe0ff */
[----:B------:R-:W-:Y:S01]  /*4cc0*/  @P3 SHF.R.U32.HI R26, RZ, 0x10, R21 ;  /* 0x00000010ff1a3819 */ /* 0x000fe20000011615 */
[----:B------:R-:W-:Y:S01]  /*4cd0*/  UMOV UR17, 0x10000000 ;  /* 0x1000000000117882 */ /* 0x000fe20000000000 */
[----:B------:R-:W-:Y:S01]  /*4ce0*/  UMOV UR27, UR43 ;  /* 0x0000002b001b7c82 */ /* 0x000fe20008000000 */
[----:B------:R-:W-:Y:S01]  /*4cf0*/  UMOV UR28, UR36 ;  /* 0x00000024001c7c82 */ /* 0x000fe20008000000 */
[----:B------:R-:W-:Y:S01]  /*4d00*/  IMAD.U32 R9, RZ, RZ, UR8 ;  /* 0x00000008ff097e24 */ /* 0x000fe2000f8e00ff */
[----:B------:R-:W-:Y:S01]  /*4d10*/  @!UP1 UIADD3 UR10, UPT, UPT, UR42, 0xc0, URZ ;  /* 0x000000c02a0a9890 */ /* 0x000fe2000fffe0ff */
[----:B------:R-:W-:Y:S01]  /*4d20*/  IMAD.U32 R8, RZ, RZ, UR9 ;  /* 0x00000009ff087e24 */ /* 0x000fe2000f8e00ff */
[----:B------:R-:W-:Y:S01]  /*4d30*/  @!UP1 UIADD3 UR8, UPT, UPT, UR7, 0x5200, URZ ;  /* 0x0000520007089890 */ /* 0x000fe2000fffe0ff */
[----:B------:R-:W-:Y:S01]  /*4d40*/  VIADD R28, R28, 0x1 ;  /* 0x000000011c1c7836 */ /* 0x000fe20000000000 */
[----:B------:R-:W-:Y:S01]  /*4d50*/  @!P4 R2UR UR19, R9 ;  /* 0x000000000913c2ca */ /* 0x000fe200000e0000 */
[----:B------:R-:W-:Y:S01]  /*4d60*/  VOTEU.ALL UP1, P4 ;  /* 0x0000000000ff7886 */ /* 0x000fe20002020000 */
[----:B------:R-:W-:Y:S01]  /*4d70*/  @!P4 R2UR UR18, R8 ;  /* 0x000000000812c2ca */ /* 0x000fe200000e0000 */
[----:B------:R-:W-:Y:S01]  /*4d80*/  UMOV UR9, UR25 ;  /* 0x0000001900097c82 */ /* 0x000fe20008000000 */
[----:B------:R-:W1:Y:S01]  /*4d90*/  LDC.64 R8, c[0x0][0xb10] ;  /* 0x0002c400ff087b82 */ /* 0x000e620000000a00 */
[----:B------:R-:W-:Y:S01]  /*4da0*/  UMOV UR11, UR43 ;  /* 0x0000002b000b7c82 */ /* 0x000fe20008000000 */
[----:B------:R-:W-:Y:S01]  /*4db0*/  UMOV UR12, UR36 ;  /* 0x00000024000c7c82 */ /* 0x000fe20008000000 */
[----:B------:R-:W-:Y:S08]  /*4dc0*/  UPRMT UR14, UR37, 0x654, UR25 ;  /* 0x00000654250e7896 */ /* 0x000ff00008000019 */
[----:B------:R1:W-:Y:S01]  /*4dd0*/  @!UP2 UTMALDG.3D [UR24], [UR18], desc[UR16] ;  /* 0x000010181200a5b4 */ /* 0x0003e20008011000 */
[----:B------:R1:W-:Y:S01]  /*4de0*/  @!UP1 UTMALDG.3D [UR8], [UR18], desc[UR16] ;  /* 0x00001008120095b4 */ /* 0x0003e20008011000 */
[----:B------:R5:W-:Y:S01]  /*4df0*/  @!P4 SYNCS.ARRIVE.TRANS64.RED.A0TR RZ, [UR7+0x50], R0 ;  /* 0x00005000ffffc9a7 */ /* 0x000be20008300407 */
[C---:B-1----:R-:W-:Y:S01]  /*4e00*/  @!P1 IMAD.HI.U32 R8, R11.reuse, R8, RZ ;  /* 0x000000080b089227 */ /* 0x042fe200078e00ff */
[----:B--2---:R-:W-:Y:S02]  /*4e10*/  @!P1 ISETP.NE.AND P0, PT, R12, 0x1, PT ;  /* 0x000000010c00980c */ /* 0x004fe40003f05270 */
[----:B----4-:R-:W-:Y:S01]  /*4e20*/  @!P1 ISETP.NE.AND P2, PT, R2, 0x1, PT ;  /* 0x000000010200980c */ /* 0x010fe20003f45270 */
[C---:B------:R-:W-:Y:S01]  /*4e30*/  @!P1 IMAD.HI.U32 R13, R10.reuse, R13, RZ ;  /* 0x0000000d0a0d9227 */ /* 0x040fe200078e00ff */
[----:B------:R-:W-:Y:S04]  /*4e40*/  @!P1 SHF.R.U32.HI R8, RZ, R9, R8 ;  /* 0x00000009ff089219 */ /* 0x000fe80000011608 */
[----:B------:R-:W-:Y:S01]  /*4e50*/  @!P1 SEL R8, R11, R8, !P2 ;  /* 0x000000080b089207 */ /* 0x000fe20005000000 */
[----:B------:R-:W-:Y:S01]  /*4e60*/  SYNCS.ARRIVE.TRANS64.RED.A1T0 RZ, [UR14], RZ ;  /* 0x000000ffffff79a7 */ /* 0x000fe2000810040e */
[----:B------:R-:W1:Y:S01]  /*4e70*/  SYNCS.PHASECHK.TRANS64.TRYWAIT P5, [UR7+0x78], R14 ;  /* 0x0000780eff0075a7 */ /* 0x000e6200080a1107 */
[----:B-----5:R-:W2:Y:S02]  /*4e80*/  @!P1 LDC R0, c[0x0][0xb20] ;  /* 0x0002c800ff009b82 */ /* 0x020ea40000000800 */
[----:B--2---:R-:W-:Y:S04]  /*4e90*/  @!P1 SHF.R.U32.HI R0, RZ, R0, R13 ;  /* 0x00000000ff009219 */ /* 0x004fe8000001160d */
[----:B------:R-:W-:Y:S05]  /*4ea0*/  @!P1 SEL R9, R10, R0, !P0 ;  /* 0x000000000a099207 */ /* 0x000fea0004000000 */
[----:B------:R-:W-:Y:S02]  /*4eb0*/  @!P1 IMAD.IADD R0, R9, 0x1, -R8 ;  /* 0x0000000109009824 */ /* 0x000fe400078e0a08 */
[----:B------:R-:W-:Y:S02]  /*4ec0*/  @!P1 IMAD.IADD R8, R8, 0x1, -R9 ;  /* 0x0000000108089824 */ /* 0x000fe400078e0a09 */
[----:B------:R-:W-:Y:S02]  /*4ed0*/  @!P1 IMAD R11, R0, R2, R11 ;  /* 0x00000002000b9224 */ /* 0x000fe400078e020b */
[----:B------:R-:W-:Y:S01]  /*4ee0*/  @!P1 IMAD R10, R8, R12, R10 ;  /* 0x0000000c080a9224 */ /* 0x000fe200078e020a */
[----:B-1----:R-:W-:Y:S06]  /*4ef0*/  @!P5 BRA `(.L_x_95) ;  /* 0x00000050004cd947 */ /* 0x002fec0003800000 */
.L_x_188:
[----:B------:R-:W-:Y:S01]  /*4f00*/  @!P4 IADD3 R2, P0, PT, R30, 0x580, RZ ;  /* 0x000005801e02c810 */ /* 0x000fe20007f1e0ff */
[----:B------:R-:W-:Y:S01]  /*4f10*/  VOTEU.ALL UP1, P4 ;  /* 0x0000000000ff7886 */ /* 0x000fe20002020000 */
[----:B------:R-:W-:Y:S01]  /*4f20*/  VOTEU.ALL UP2, P4 ;  /* 0x0000000000ff7886 */ /* 0x000fe20002040000 */
[----:B------:R-:W-:Y:S01]  /*4f30*/  UMOV UR14, 0x0 ;  /* 0x00000000000e7882 */ /* 0x000fe20000000000 */
[----:B------:R-:W-:Y:S01]  /*4f40*/  @!P4 R2UR UR9, R2 ;  /* 0x000000000209c2ca */ /* 0x000fe200000e0000 */
[----:B-1----:R-:W-:Y:S01]  /*4f50*/  @!P4 IMAD.X R0, RZ, RZ, R31, P0 ;  /* 0x000000ffff00c224 */ /* 0x002fe200000e061f */
[----:B------:R-:W-:Y:S01]  /*4f60*/  @!UP1 UIADD3 UR17, UPT, UPT, UR7, 0x58, URZ ;  /* 0x0000005807119890 */ /* 0x000fe2000fffe0ff */
[----:B------:R-:W-:Y:S01]  /*4f70*/  ISETP.NE.AND P0, PT, R28, 0x2, PT ;  /* 0x000000021c00780c */ /* 0x000fe20003f05270 */
[----:B------:R-:W-:Y:S01]  /*4f80*/  @!UP1 UIADD3 UR18, UPT, UPT, UR42, 0x60, URZ ;  /* 0x000000602a129890 */ /* 0x000fe2000fffe0ff */
[----:B------:R-:W-:Y:S01]  /*4f90*/  LOP3.LUT R29, R29, 0x1, RZ, 0x3c, !PT ;  /* 0x000000011d1d7812 */ /* 0x000fe200078e3cff */
[----:B------:R-:W-:Y:S01]  /*4fa0*/  @!UP1 UIADD3 UR16, UPT, UPT, UR7, 0x6200, URZ ;  /* 0x0000620007109890 */ /* 0x000fe2000fffe0ff */
[----:B------:R-:W-:Y:S01]  /*4fb0*/  @!P4 R2UR UR8, R0 ;  /* 0x000000000008c2ca */ /* 0x000fe200000e0000 */
[----:B------:R-:W-:Y:S01]  /*4fc0*/  UMOV UR15, 0x10000000 ;  /* 0x10000000000f7882 */ /* 0x000fe20000000000 */
[----:B------:R-:W-:Y:S01]  /*4fd0*/  UMOV UR19, UR43 ;  /* 0x0000002b00137c82 */ /* 0x000fe20008000000 */
[----:B------:R-:W-:Y:S01]  /*4fe0*/  UMOV UR20, UR36 ;  /* 0x0000002400147c82 */ /* 0x000fe20008000000 */
[----:B------:R-:W-:Y:S01]  /*4ff0*/  @!UP1 UIADD3 UR10, UPT, UPT, UR42, 0xe0, URZ ;  /* 0x000000e02a0a9890 */ /* 0x000fe2000fffe0ff */
[----:B------:R-:W-:Y:S01]  /*5000*/  SEL R0, RZ, 0x1, P0 ;  /* 0x00000001ff007807 */ /* 0x000fe20000000000 */
[----:B------:R-:W-:Y:S01]  /*5010*/  IMAD.U32 R8, RZ, RZ, UR9 ;  /* 0x00000009ff087e24 */ /* 0x000fe2000f8e00ff */
[----:B------:R-:W-:Y:S01]  /*5020*/  UMOV UR11, UR43 ;  /* 0x0000002b000b7c82 */ /* 0x000fe20008000000 */
[----:B------:R-:W-:Y:S01]  /*5030*/  UMOV UR12, UR36 ;  /* 0x00000024000c7c82 */ /* 0x000fe20008000000 */
[----:B------:R-:W-:Y:S01]  /*5040*/  UMOV UR9, UR17 ;  /* 0x0000001100097c82 */ /* 0x000fe20008000000 */
[----:B------:R-:W-:Y:S01]  /*5050*/  @P3 R2UR UR36, R26 ;  /* 0x000000001a2432ca */ /* 0x000fe200000e0000 */
[----:B------:R-:W-:Y:S01]  /*5060*/  IMAD.IADD R15, R10, 0x1, R90 ;  /* 0x000000010a0f7824 */ /* 0x000fe200078e025a */
[----:B------:R-:W-:Y:S01]  /*5070*/  @!P4 R2UR UR22, R8 ;  /* 0x000000000816c2ca */ /* 0x000fe200000e0000 */
[----:B------:R-:W-:Y:S01]  /*5080*/  IMAD.U32 R9, RZ, RZ, UR8 ;  /* 0x00000008ff097e24 */ /* 0x000fe2000f8e00ff */
[----:B------:R-:W-:Y:S01]  /*5090*/  @!UP1 UIADD3 UR8, UPT, UPT, UR7, 0x7200, URZ ;  /* 0x0000720007089890 */ /* 0x000fe2000fffe0ff */
[----:B------:R-:W-:Y:S01]  /*50a0*/  LOP3.LUT R27, R27, R0, RZ, 0x3c, !PT ;  /* 0x000000001b1b7212 */ /* 0x000fe200078e3cff */
[----:B------:R-:W-:Y:S01]  /*50b0*/  VOTEU.ALL UP1, P4 ;  /* 0x0000000000ff7886 */ /* 0x000fe20002020000 */
[----:B------:R-:W-:Y:S01]  /*50c0*/  IMAD.IADD R14, R11, 0x1, R91 ;  /* 0x000000010b0e7824 */ /* 0x000fe200078e025b */
[----:B------:R-:W-:Y:S02]  /*50d0*/  @!P4 R2UR UR23, R9 ;  /* 0x000000000917c2ca */ /* 0x000fe400000e0000 */
[----:B------:R-:W-:Y:S11]  /*50e0*/  SEL R28, R28, RZ, P0 ;  /* 0x000000ff1c1c7207 */ /* 0x000ff60000000000 */
[----:B------:R2:W-:Y:S01]  /*50f0*/  @!UP2 UTMALDG.3D [UR16], [UR22], desc[UR14] ;  /* 0x00000e101600a5b4 */ /* 0x0005e20008011000 */
[----:B------:R2:W-:Y:S01]  /*5100*/  @!UP1 UTMALDG.3D [UR8], [UR22], desc[UR14] ;  /* 0x00000e08160095b4 */ /* 0x0005e20008011000 */
[----:B------:R2:W-:Y:S01]  /*5110*/  @!P4 SYNCS.ARRIVE.TRANS64.RED.A0TR RZ, [UR7+0x58], R25 ;  /* 0x00005819ffffc9a7 */ /* 0x0005e20008300407 */
[----:B------:R-:W-:Y:S01]  /*5120*/  UPLOP3.LUT UP1, UPT, UPT, UPT, UPT, 0x80, 0x8 ;  /* 0x000000000008789c */ /* 0x000fe20003f2f070 */
[----:B------:R-:W-:Y:S01]  /*5130*/  SYNCS.ARRIVE.TRANS64.RED.A1T0 RZ, [UR13], RZ ;  /* 0x000000ffffff79a7 */ /* 0x000fe2000810040d */
[----:B------:R-:W-:Y:S09]  /*5140*/  @P3 BRA `(.L_x_96) ;  /* 0xfffffff000343947 */ /* 0x000ff2000383ffff */
[----:B------:R-:W-:-:S04]  /*5150*/  SHF.L.U32 R2, R29, 0x1f, RZ ;  /* 0x0000001f1d027819 */ /* 0x000fc800000006ff */
[----:B------:R-:W1:Y:S02]  /*5160*/  SYNCS.PHASECHK.TRANS64.TRYWAIT P0, [UR7+0x60], R2 ;  /* 0x00006002ff0075a7 */ /* 0x000e640008001107 */
[----:B-1----:R-:W-:Y:S05]  /*5170*/  @!P0 BRA `(.L_x_97) ;  /* 0x0000004c00c48947 */ /* 0x002fea0003800000 */
.L_x_190:
[----:B------:R-:W4:Y:S02]  /*5180*/  SYNCS.PHASECHK.TRANS64.TRYWAIT P0, [UR7+0x68], R2 ;  /* 0x00006802ff0075a7 */ /* 0x000f240008001107 */
[----:B----4-:R-:W-:Y:S05]  /*5190*/  @!P0 BRA `(.L_x_98) ;  /* 0x0000004c00d48947 */ /* 0x010fea0003800000 */
.L_x_192:
[----:B------:R-:W4:Y:S02]  /*51a0*/  SYNCS.PHASECHK.TRANS64.TRYWAIT P0, [UR7+0x70], R2 ;  /* 0x00007002ff0075a7 */ /* 0x000f240008001107 */
[----:B----4-:R-:W-:Y:S05]  /*51b0*/  @!P0 BRA `(.L_x_99) ;  /* 0x0000004c00e48947 */ /* 0x010fea0003800000 */
.L_x_194:
[----:B-1----:R-:W-:-:S07]  /*51c0*/  MOV R0, UR7 ;  /* 0x0000000700007c02 */ /* 0x002fce0008000f00 */
.L_x_100:
[----:B-1----:R-:W-:-:S04]  /*51d0*/  SHF.L.U32 R2, R29, 0x1f, RZ ;  /* 0x0000001f1d027819 */ /* 0x002fc800000006ff */
[----:B------:R1:W4:Y:S03]  /*51e0*/  SYNCS.PHASECHK.TRANS64.TRYWAIT P0, [R0+URZ+0x78], R2 ;  /* 0x00007802000075a7 */ /* 0x00032600080011ff */
[----:B----4-:R-:W-:Y:S05]  /*51f0*/  @!P0 NANOSLEEP.SYNCS 0x989680 ;  /* 0x009896800000895d */ /* 0x010fea0003900000 */
[----:B------:R-:W4:Y:S02]  /*5200*/  @!P0 SYNCS.PHASECHK.TRANS64 P0, [R0+URZ+0x78], R2 ;  /* 0x00007802000085a7 */ /* 0x000f2400080010ff */
[----:B--2-4-:R-:W-:Y:S05]  /*5210*/  @P0 EXIT ;  /* 0x000000000000094d */ /* 0x014fea0003800000 */
[----:B------:R-:W-:Y:S05]  /*5220*/  BRA `(.L_x_100) ;  /* 0xfffffffc00e87947 */ /* 0x000fea000383ffff */
.L_x_85:
[----:B------:R-:W-:-:S06]  /*5230*/  UISETP.GE.AND UP1, UPT, UR10, 0x4, UPT ;  /* 0x000000040a00788c */ /* 0x000fcc000bf26270 */
[----:B------:R-:W-:-:S13]  /*5240*/  PLOP3.LUT P0, PT, PT, PT, UP1, 0x80, 0x8 ;  /* 0x000000000008781c */ /* 0x000fda0003f0f018 */
[----:B------:R-:W-:Y:S05]  /*5250*/  @!P0 EXIT ;  /* 0x000000000000894d */ /* 0x000fea0003800000 */
[----:B------:R-:W-:Y:S01]  /*5260*/  BAR.SYNC.DEFER_BLOCKING 0x6, 0xa0 ;  /* 0x0182800000007b1d */ /* 0x000fe20000010000 */
[C---:B------:R-:W-:Y:S01]  /*5270*/  IMAD.SHL.U32 R4, R105.reuse, 0x20, RZ ;  /* 0x0000002069047824 */ /* 0x040fe200078e00ff */
[C---:B------:R-:W-:Y:S01]  /*5280*/  SHF.L.U32 R3, R96.reuse, 0x15, RZ ;  /* 0x0000001560037819 */ /* 0x040fe200000006ff */
[----:B------:R-:W-:Y:S01]  /*5290*/  IMAD.SHL.U32 R5, R96, 0x400, RZ ;  /* 0x0000040060057824 */ /* 0x000fe200078e00ff */
[C---:B------:R-:W-:Y:S01]  /*52a0*/  LOP3.LUT R106, R105.reuse, 0x60, RZ, 0xc0, !PT ;  /* 0x00000060696a7812 */ /* 0x040fe200078ec0ff */
[C---:B------:R-:W-:Y:S01]  /*52b0*/  IMAD.SHL.U32 R2, R105.reuse, 0x4, RZ ;  /* 0x0000000469027824 */ /* 0x040fe200078e00ff */
[----:B------:R-:W-:Y:S02]  /*52c0*/  UMOV UR48, 0x400 ;  /* 0x0000040000307882 */ /* 0x000fe40000000000 */
[----:B------:R-:W1:Y:S01]  /*52d0*/  LDC R95, c[0x0][0x370] ;  /* 0x0000dc00ff5f7b82 */ /* 0x000e620000000800 */
[----:B------:R-:W-:Y:S01]  /*52e0*/  ULEA UR48, UR37, UR48, 0x18 ;  /* 0x0000003025307291 */ /* 0x000fe2000f8ec0ff */
[C---:B------:R-:W-:Y:S01]  /*52f0*/  LOP3.LUT R104, R4.reuse, 0xb20, RZ, 0xc0, !PT ;  /* 0x00000b2004687812 */ /* 0x040fe200078ec0ff */
[----:B------:R-:W-:Y:S01]  /*5300*/  IMAD.U32 R46, R105, 0x10000, RZ ;  /* 0x00010000692e7824 */ /* 0x000fe200078e00ff */
[----:B------:R-:W-:Y:S01]  /*5310*/  LOP3.LUT R4, R4, 0xc0, RZ, 0xc0, !PT ;  /* 0x000000c004047812 */ /* 0x000fe200078ec0ff */
[----:B------:R-:W-:Y:S01]  /*5320*/  UIADD3 UR4, UPT, UPT, UR48, 0x200, URZ ;  /* 0x0000020030047890 */ /* 0x000fe2000fffe0ff */
[----:B------:R-:W-:Y:S01]  /*5330*/  LOP3.LUT R104, R104, 0x400, R5, 0xf8, !PT ;  /* 0x0000040068687812 */ /* 0x000fe200078ef805 */
[----:B------:R-:W-:Y:S01]  /*5340*/  HFMA2 R45, -RZ, RZ, 0, 0 ;  /* 0x00000000ff2d7431 */ /* 0x000fe200000001ff */
[----:B------:R-:W2:Y:S01]  /*5350*/  LDC R42, c[0x0][0xb0c] ;  /* 0x0002c300ff2a7b82 */ /* 0x000ea20000000800 */
[----:B------:R-:W-:Y:S01]  /*5360*/  LOP3.LUT R2, R4, 0x18, R2, 0xf8, !PT ;  /* 0x0000001804027812 */ /* 0x000fe200078ef802 */
[----:B------:R-:W-:Y:S01]  /*5370*/  IMAD.MOV.U32 R101, RZ, RZ, 0x1 ;  /* 0x00000001ff657424 */ /* 0x000fe200078e00ff */
[----:B------:R-:W-:Y:S01]  /*5380*/  LOP3.LUT R3, R3, 0x200000, RZ, 0xc0, !PT ;  /* 0x0020000003037812 */ /* 0x000fe200078ec0ff */
[----:B------:R-:W-:Y:S01]  /*5390*/  IMAD.MOV.U32 R100, RZ, RZ, RZ ;  /* 0x000000ffff647224 */ /* 0x000fe200078e00ff */
[----:B------:R-:W-:Y:S01]  /*53a0*/  LOP3.LUT R104, R104, R2, RZ, 0xfc, !PT ;  /* 0x0000000268687212 */ /* 0x000fe200078efcff */
[----:B------:R-:W-:Y:S01]  /*53b0*/  IMAD.MOV.U32 R109, RZ, RZ, RZ ;  /* 0x000000ffff6d7224 */ /* 0x000fe200078e00ff */
[----:B------:R-:W-:Y:S01]  /*53c0*/  MOV R97, UR4 ;  /* 0x0000000400617c02 */ /* 0x000fe20008000f00 */
[----:B------:R-:W3:Y:S01]  /*53d0*/  LDC R93, c[0x0][0xb20] ;  /* 0x0002c800ff5d7b82 */ /* 0x000ee20000000800 */
[----:B------:R-:W4:Y:S01]  /*53e0*/  LDS R0, [UR48+0x140] ;  /* 0x00014030ff007984 */ /* 0x000f220008000800 */
[----:B------:R-:W-:Y:S01]  /*53f0*/  LOP3.LUT R103, R105, 0x2, RZ, 0xc0, !PT ;  /* 0x0000000269677812 */ /* 0x000fe200078ec0ff */
[----:B------:R-:W1:Y:S01]  /*5400*/  LDCU.64 UR52, c[0x0][0x348] ;  /* 0x00006900ff3477ac */ /* 0x000e620008000a00 */
[----:B------:R-:W-:Y:S01]  /*5410*/  LOP3.LUT R46, R3, 0x400000, R46, 0xf8, !PT ;  /* 0x00400000032e7812 */ /* 0x000fe200078ef82e */
[----:B------:R-:W-:Y:S01]  /*5420*/  IMAD R104, R104, 0x2, R97 ;  /* 0x0000000268687824 */ /* 0x000fe200078e0261 */
[----:B------:R-:W-:Y:S01]  /*5430*/  LOP3.LUT R105, R105, 0x4, RZ, 0xc0, !PT ;  /* 0x0000000469697812 */ /* 0x000fe200078ec0ff */
[----:B------:R-:W1:Y:S01]  /*5440*/  LDCU.64 UR38, c[0x0][0x888] ;  /* 0x00011100ff2677ac */ /* 0x000e620008000a00 */
[----:B------:R-:W1:Y:S01]  /*5450*/  LDC R41, c[0x0][0xb30] ;  /* 0x0002cc00ff297b82 */ /* 0x000e620000000800 */
[----:B------:R-:W-:Y:S01]  /*5460*/  MOV R99, RZ ;  /* 0x000000ff00637202 */ /* 0x000fe20000000f00 */
[--C-:B------:R-:W-:Y:S01]  /*5470*/  IMAD R103, R103, -0x10, R104.reuse ;  /* 0xfffffff067677824 */ /* 0x100fe200078e0268 */
[----:B------:R-:W1:Y:S01]  /*5480*/  LDCU.64 UR44, c[0x0][0x890] ;  /* 0x00011200ff2c77ac */ /* 0x000e620008000a00 */
[----:B------:R-:W-:Y:S01]  /*5490*/  IMAD R102, R105, -0x10, R104 ;  /* 0xfffffff069667824 */ /* 0x000fe200078e0268 */
[----:B------:R-:W-:-:S03]  /*54a0*/  UMOV UR49, URZ ;  /* 0x000000ff00317c82 */ /* 0x000fc60008000000 */
[----:B------:R-:W1:Y:S01]  /*54b0*/  LDC.64 R88, c[0x0][0xb10] ;  /* 0x0002c400ff587b82 */ /* 0x000e620000000a00 */
[----:B------:R-:W-:-:S07]  /*54c0*/  UMOV UR51, URZ ;  /* 0x000000ff00337c82 */ /* 0x000fce0008000000 */
[----:B------:R-:W1:Y:S08]  /*54d0*/  LDC.64 R38, c[0x0][0xb18] ;  /* 0x0002c600ff267b82 */ /* 0x000e700000000a00 */
[----:B------:R-:W1:Y:S08]  /*54e0*/  LDC.64 R36, c[0x0][0xb28] ;  /* 0x0002ca00ff247b82 */ /* 0x000e700000000a00 */
[----:B------:R-:W1:Y:S01]  /*54f0*/  LDC.64 R86, c[0x0][0x8b0] ;  /* 0x00022c00ff567b82 */ /* 0x000e620000000a00 */
[----:B----4-:R-:W-:-:S07]  /*5500*/  IMAD.IADD R46, R0, 0x1, R46 ;  /* 0x00000001002e7824 */ /* 0x010fce00078e022e */
[----:B------:R-:W4:Y:S08]  /*5510*/  LDC.64 R84, c[0x0][0x8a8] ;  /* 0x00022a00ff547b82 */ /* 0x000f300000000a00 */
[----:B--23--:R-:W1:Y:S02]  /*5520*/  LDC R94, c[0x0][0x374] ;  /* 0x0000dd00ff5e7b82 */ /* 0x00ce640000000800 */
.L_x_144:
[----:B------:R-:W-:Y:S02]  /*5530*/  LEA R0, R109, UR48, 0x3 ;  /* 0x000000306d007c11 */ /* 0x000fe4000f8e18ff */
[----:B------:R-:W-:Y:S02]  /*5540*/  SHF.L.U32 R2, R99, 0x1f, RZ ;  /* 0x0000001f63027819 */ /* 0x000fe400000006ff */
[----:B-1----:R-:W-:Y:S02]  /*5550*/  LEA R16, R109, UR48, 0x4 ;  /* 0x000000306d107c11 */ /* 0x002fe4000f8e20ff */
[----:B------:R-:W2:Y:S02]  /*5560*/  SYNCS.PHASECHK.TRANS64.TRYWAIT P0, [R0+URZ+0x90], R2 ;  /* 0x00009002000075a7 */ /* 0x000ea400080011ff */
[----:B--23--:R-:W-:Y:S05]  /*5570*/  @!P0 BRA `(.L_x_101) ;  /* 0x0000004c000c8947 */ /* 0x00cfea0003800000 */
.L_x_195:
[----:B------:R-:W3:Y:S01]  /*5580*/  LDC.64 R10, c[0x0][0xb10] ;  /* 0x0002c400ff0a7b82 */ /* 0x000ee20000000a00 */
[----:B------:R-:W4:Y:S01]  /*5590*/  LDS.128 R16, [R16+0x120] ;  /* 0x0001200010107984 */ /* 0x000f220000000c00 */
[----:B-1----:R-:W-:Y:S01]  /*55a0*/  ISETP.NE.AND P1, PT, R41, 0x1, PT ;  /* 0x000000012900780c */ /* 0x002fe20003f25270 */
[----:B--2---:R-:W-:Y:S01]  /*55b0*/  VIADD R0, R0, 0xa0 ;  /* 0x000000a000007836 */ /* 0x004fe20000000000 */
[----:B------:R-:W-:Y:S04]  /*55c0*/  ISETP.GE.AND P0, PT, R40, 0x1, PT ;  /* 0x000000012800780c */ /* 0x000fe80003f06270 */
[----:B------:R-:W1:Y:S01]  /*55d0*/  LDC.64 R8, c[0x0][0xb18] ;  /* 0x0002c600ff087b82 */ /* 0x000e620000000a00 */
[----:B------:R-:W-:Y:S01]  /*55e0*/  PRMT R0, RZ, 0x654, R0 ;  /* 0x00000654ff007816 */ /* 0x000fe20000000000 */
[----:B------:R-:W-:Y:S01]  /*55f0*/  @!PT LDS RZ, [RZ] ;  /* 0x00000000fffff984 */ /* 0x000fe20000000800 */
[----:B------:R-:W-:Y:S01]  /*5600*/  @!PT LDS RZ, [RZ] ;  /* 0x00000000fffff984 */ /* 0x000fe20000000800 */
[----:B------:R-:W-:Y:S01]  /*5610*/  @!PT LDS RZ, [RZ] ;  /* 0x00000000fffff984 */ /* 0x000fe20000000800 */
[----:B------:R-:W-:Y:S01]  /*5620*/  @!PT LDS RZ, [RZ] ;  /* 0x00000000fffff984 */ /* 0x000fe20000000800 */
[----:B------:R2:W-:Y:S06]  /*5630*/  MEMBAR.ALL.CTA ;  /* 0x0000000000007992 */ /* 0x0005ec0000008000 */
[----:B--2---:R-:W2:Y:S01]  /*5640*/  FENCE.VIEW.ASYNC.S ;  /* 0x00000000000073c6 */ /* 0x004ea20000000000 */
[----:B------:R-:W1:Y:S08]  /*5650*/  @!P1 LDC R12, c[0x0][0xb20] ;  /* 0x0002c800ff0c9b82 */ /* 0x000e700000000800 */
[----:B------:R-:W1:Y:S01]  /*5660*/  @!P1 LDC R7, c[0x0][0xb0c] ;  /* 0x0002c300ff079b82 */ /* 0x000e620000000800 */
[----:B--2---:R2:W-:Y:S01]  /*5670*/  SYNCS.ARRIVE.TRANS64.RED.A1T0 RZ, [R0+URZ], RZ ;  /* 0x000000ff00ff79a7 */ /* 0x0045e200081004ff */
[----:B----4-:R-:W-:Y:S04]  /*5680*/  LOP3.LUT P4, RZ, R18, 0x1, RZ, 0xc0, !PT ;  /* 0x0000000112ff7812 */ /* 0x010fe8000788c0ff */
[----:B------:R-:W-:Y:S09]  /*5690*/  P2R R107, PR, RZ, 0x10 ;  /* 0x00000010ff6b7803 */ /* 0x000ff20000000000 */
[----:B------:R-:W-:Y:S02]  /*56a0*/  @P4 MOV R44, R16 ;  /* 0x00000010002c4202 */ /* 0x000fe40000000f00 */
[----:B------:R-:W-:Y:S01]  /*56b0*/  @P4 LOP3.LUT R43, R17, 0xffff, RZ, 0xc0, !PT ;  /* 0x0000ffff112b4812 */ /* 0x000fe200078ec0ff */
[----:B--23--:R-:W-:Y:S06]  /*56c0*/  @!P0 BRA `(.L_x_102) ;  /* 0x0000000000a48947 */ /* 0x00cfec0003800000 */
[----:B------:R-:W-:Y:S01]  /*56d0*/  IMAD.HI.U32 R0, R94, R39, RZ ;  /* 0x000000275e007227 */ /* 0x000fe200078e00ff */
[----:B------:R-:W-:Y:S02]  /*56e0*/  ISETP.NE.AND P0, PT, R38, 0x1, PT ;  /* 0x000000012600780c */ /* 0x000fe40003f05270 */
[----:B------:R-:W-:Y:S01]  /*56f0*/  ISETP.NE.AND P2, PT, R40, 0x1, PT ;  /* 0x000000012800780c */ /* 0x000fe20003f45270 */
[----:B------:R-:W-:Y:S01]  /*5700*/  IMAD.HI.U32 R4, R95, R88, RZ ;  /* 0x000000585f047227 */ /* 0x000fe200078e00ff */
[----:B------:R-:W-:Y:S02]  /*5710*/  SHF.R.U32.HI R0, RZ, R93, R0 ;  /* 0x0000005dff007219 */ /* 0x000fe40000011600 */
[----:B------:R-:W-:Y:S01]  /*5720*/  ISETP.NE.AND P3, PT, R42, 0x1, PT ;  /* 0x000000012a00780c */ /* 0x000fe20003f65270 */
[----:B------:R-:W-:Y:S01]  /*5730*/  IMAD.HI.U32 R6, R43, R39, RZ ;  /* 0x000000272b067227 */ /* 0x000fe200078e00ff */
[-C--:B------:R-:W-:Y:S02]  /*5740*/  SHF.R.U32.HI R4, RZ, R89.reuse, R4 ;  /* 0x00000059ff047219 */ /* 0x080fe40000011604 */
[----:B------:R-:W-:Y:S01]  /*5750*/  SEL R0, R94, R0, !P0 ;  /* 0x000000005e007207 */ /* 0x000fe20004000000 */
[----:B------:R-:W-:Y:S01]  /*5760*/  IMAD.HI.U32 R5, R44, R88, RZ ;  /* 0x000000582c057227 */ /* 0x000fe200078e00ff */
[----:B------:R-:W-:Y:S03]  /*5770*/  SEL R4, R95, R4, !P3 ;  /* 0x000000045f047207 */ /* 0x000fe60005800000 */
[-C--:B------:R-:W-:Y:S01]  /*5780*/  IMAD.HI.U32 R3, R0, R36.reuse, RZ ;  /* 0x0000002400037227 */ /* 0x080fe200078e00ff */
[----:B------:R-:W-:Y:S03]  /*5790*/  SHF.R.U32.HI R5, RZ, R89, R5 ;  /* 0x00000059ff057219 */ /* 0x000fe60000011605 */
[----:B------:R-:W-:Y:S01]  /*57a0*/  IMAD.HI.U32 R2, R4, R36, RZ ;  /* 0x0000002404027227 */ /* 0x000fe200078e00ff */
[----:B------:R-:W-:Y:S02]  /*57b0*/  @P2 SHF.R.U32.HI R0, RZ, R37, R3 ;  /* 0x00000025ff002219 */ /* 0x000fe40000011603 */
[----:B------:R-:W-:Y:S02]  /*57c0*/  SHF.R.U32.HI R3, RZ, R93, R6 ;  /* 0x0000005dff037219 */ /* 0x000fe40000011606 */
[----:B------:R-:W-:Y:S01]  /*57d0*/  @P2 SHF.R.U32.HI R4, RZ, R37, R2 ;  /* 0x00000025ff042219 */ /* 0x000fe20000011602 */
[----:B------:R-:W-:Y:S01]  /*57e0*/  IMAD R0, R40, R0, RZ ;  /* 0x0000000028007224 */ /* 0x000fe200078e02ff */
[----:B------:R-:W-:Y:S02]  /*57f0*/  SEL R3, R43, R3, !P0 ;  /* 0x000000032b037207 */ /* 0x000fe40004000000 */
[----:B------:R-:W-:Y:S01]  /*5800*/  SEL R2, R44, R5, !P3 ;  /* 0x000000052c027207 */ /* 0x000fe20005800000 */
[----:B------:R-:W-:Y:S01]  /*5810*/  IMAD R5, R40, R4, RZ ;  /* 0x0000000428057224 */ /* 0x000fe200078e02ff */
[C---:B------:R-:W-:Y:S01]  /*5820*/  ISETP.GE.AND P0, PT, R3.reuse, R0, PT ;  /* 0x000000000300720c */ /* 0x040fe20003f06270 */
[C---:B------:R-:W-:Y:S03]  /*5830*/  IMAD.HI.U32 R0, R3.reuse, R36, RZ ;  /* 0x0000002403007227 */ /* 0x040fe600078e00ff */
[C---:B------:R-:W-:Y:S02]  /*5840*/  ISETP.GE.OR P0, PT, R2.reuse, R5, P0 ;  /* 0x000000050200720c */ /* 0x040fe40000706670 */
[----:B------:R-:W-:Y:S04]  /*5850*/  SHF.R.U32.HI R0, RZ, R37, R0 ;  /* 0x00000025ff007219 */ /* 0x000fe80000011600 */
[C---:B------:R-:W-:Y:S05]  /*5860*/  SEL R6, R3.reuse, R0, !P2 ;  /* 0x0000000003067207 */ /* 0x040fea0005000000 */
        /* <DEDUP_REMOVED lines=14> */
[----:B------:R-:W-:Y:S07]  /*5950*/  IMAD R43, R3, R38, R43 ;  /* 0x00000026032b7224 */ /* 0x000fee00078e022b */
.L_x_102:
[----:B-1----:R-:W-:Y:S01]  /*5960*/  @!P1 ISETP.NE.AND P0, PT, R8, 0x1, PT ;  /* 0x000000010800980c */ /* 0x002fe20003f05270 */
[----:B------:R-:W-:Y:S01]  /*5970*/  @!P1 IMAD.HI.U32 R2, R43, R9, RZ ;  /* 0x000000092b029227 */ /* 0x000fe200078e00ff */
[----:B------:R-:W-:Y:S01]  /*5980*/  R2UR UR42, R14 ;  /* 0x000000000e2a72ca */ /* 0x000fe200000e0000 */
[----:B------:R-:W-:Y:S01]  /*5990*/  BSSY.RECONVERGENT B6, `(.L_x_103) ;  /* 0x0000031000067945 */ /* 0x000fe20003800200 */
[----:B------:R-:W-:Y:S01]  /*59a0*/  R2UR UR41, R15 ;  /* 0x000000000f2972ca */ /* 0x000fe200000e0000 */
[C---:B------:R-:W-:Y:S01]  /*59b0*/  @!P1 IMAD.HI.U32 R0, R44.reuse, R10, RZ ;  /* 0x0000000a2c009227 */ /* 0x040fe200078e00ff */
[----:B------:R-:W-:Y:S02]  /*59c0*/  @!P1 SHF.R.U32.HI R2, RZ, R12, R2 ;  /* 0x0000000cff029219 */ /* 0x000fe40000011602 */
[----:B------:R-:W-:Y:S01]  /*59d0*/  @!P1 ISETP.NE.AND P2, PT, R7, 0x1, PT ;  /* 0x000000010700980c */ /* 0x000fe20003f45270 */
[----:B------:R-:W-:Y:S01]  /*59e0*/  VIADD R109, R109, 0x1 ;  /* 0x000000016d6d7836 */ /* 0x000fe20000000000 */
[----:B------:R-:W-:Y:S02]  /*59f0*/  @!P1 SEL R2, R43, R2, !P0 ;  /* 0x000000022b029207 */ /* 0x000fe40004000000 */
[----:B------:R-:W-:Y:S02]  /*5a00*/  @!P1 SHF.R.U32.HI R0, RZ, R11, R0 ;  /* 0x0000000bff009219 */ /* 0x000fe40000011600 */
[----:B------:R-:W-:Y:S01]  /*5a10*/  LOP3.LUT P0, RZ, R97, 0x1b0, RZ, 0xc0, !PT ;  /* 0x000001b061ff7812 */ /* 0x000fe2000780c0ff */
[----:B------:R-:W-:Y:S01]  /*5a20*/  USHF.L.U32 UR42, UR42, 0x6, URZ ;  /* 0x000000062a2a7899 */ /* 0x000fe200080006ff */
[----:B------:R-:W-:Y:S01]  /*5a30*/  @!P1 SEL R3, R44, R0, !P2 ;  /* 0x000000002c039207 */ /* 0x000fe20005000000 */
[----:B------:R-:W-:Y:S01]  /*5a40*/  USHF.L.U32 UR41, UR41, 0x8, URZ ;  /* 0x0000000829297899 */ /* 0x000fe200080006ff */
[----:B------:R-:W-:Y:S03]  /*5a50*/  @P4 SHF.R.U32.HI R98, RZ, 0x10, R17 ;  /* 0x00000010ff624819 */ /* 0x000fe60000011611 */
[----:B------:R-:W-:Y:S02]  /*5a60*/  @!P1 IMAD.IADD R0, R2, 0x1, -R3 ;  /* 0x0000000102009824 */ /* 0x000fe400078e0a03 */
[----:B------:R-:W-:Y:S02]  /*5a70*/  @!P1 IMAD.IADD R2, R3, 0x1, -R2 ;  /* 0x0000000103029824 */ /* 0x000fe400078e0a02 */
[----:B------:R-:W-:Y:S02]  /*5a80*/  @!P1 IMAD R44, R0, R7, R44 ;  /* 0x00000007002c9224 */ /* 0x000fe400078e022c */
[----:B------:R-:W-:Y:S01]  /*5a90*/  @!P1 IMAD R43, R2, R8, R43 ;  /* 0x00000008022b9224 */ /* 0x000fe200078e022b */
[----:B------:R-:W-:Y:S06]  /*5aa0*/  @!P0 BRA `(.L_x_104) ;  /* 0x00000000007c8947 */ /* 0x000fec0003800000 */
[----:B------:R-:W1:Y:S01]  /*5ab0*/  LDCU.64 UR8, c[0x4][0x80] ;  /* 0x01001000ff0877ac */ /* 0x000e620008000a00 */
[----:B------:R-:W-:Y:S01]  /*5ac0*/  MOV R2, 0x0 ;  /* 0x0000000000027802 */ /* 0x000fe20000000f00 */
[----:B------:R-:W-:Y:S02]  /*5ad0*/  HFMA2 R12, -RZ, RZ, 0, 5.9604644775390625e-08 ;  /* 0x00000001ff0c7431 */ /* 0x000fe400000001ff */
[----:B------:R-:W-:Y:S01]  /*5ae0*/  IMAD.MOV.U32 R8, RZ, RZ, 0x70 ;  /* 0x00000070ff087424 */ /* 0x000fe200078e00ff */
[----:B------:R2:W3:Y:S01]  /*5af0*/  LDC.64 R14, c[0x4][R2] ;  /* 0x01000000020e7b82 */ /* 0x0004e20000000a00 */
[----:B------:R-:W4:Y:S01]  /*5b00*/  LDCU.64 UR6, c[0x4][0x88] ;  /* 0x01001100ff0677ac */ /* 0x000f220008000a00 */
[----:B------:R-:W-:Y:S01]  /*5b10*/  IMAD.MOV.U32 R13, RZ, RZ, RZ ;  /* 0x000000ffff0d7224 */ /* 0x000fe200078e00ff */
[----:B------:R-:W2:Y:S01]  /*5b20*/  LDCU.64 UR4, c[0x4][0x8] ;  /* 0x01000100ff0477ac */ /* 0x000ea20008000a00 */
[----:B-1----:R-:W-:Y:S01]  /*5b30*/  MOV R5, UR9 ;  /* 0x0000000900057c02 */ /* 0x002fe20008000f00 */
[----:B------:R-:W-:Y:S01]  /*5b40*/  IMAD.U32 R4, RZ, RZ, UR8 ;  /* 0x00000008ff047e24 */ /* 0x000fe2000f8e00ff */
[----:B----4-:R-:W-:Y:S01]  /*5b50*/  MOV R7, UR7 ;  /* 0x0000000700077c02 */ /* 0x010fe20008000f00 */
[----:B------:R-:W-:Y:S01]  /*5b60*/  IMAD.U32 R6, RZ, RZ, UR6 ;  /* 0x00000006ff067e24 */ /* 0x000fe2000f8e00ff */
[----:B--2---:R-:W-:Y:S01]  /*5b70*/  MOV R11, UR5 ;  /* 0x00000005000b7c02 */ /* 0x004fe20008000f00 */
[----:B------:R-:W-:Y:S02]  /*5b80*/  IMAD.U32 R10, RZ, RZ, UR4 ;  /* 0x00000004ff0a7e24 */ /* 0x000fe4000f8e00ff */
[----:B------:R-:W-:Y:S07]  /*5b90*/  LEPC R20, `(.L_x_105) ;  /* 0x000000001014794e */ /* 0x000fee0000000000 */
[----:B---3-5:R-:W-:Y:S05]  /*5ba0*/  CALL.ABS.NOINC R14 ;  /* 0x000000000e007343 */ /* 0x028fea0003c00000 */
.L_x_105:
[----:B------:R-:W1:Y:S01]  /*5bb0*/  LDCU.64 UR8, c[0x4][0x80] ;  /* 0x01001000ff0877ac */ /* 0x000e620008000a00 */
[----:B------:R-:W2:Y:S01]  /*5bc0*/  LDC.64 R2, c[0x4][R2] ;  /* 0x0100000002027b82 */ /* 0x000ea20000000a00 */
[----:B------:R-:W-:Y:S02]  /*5bd0*/  HFMA2 R12, -RZ, RZ, 0, 5.9604644775390625e-08 ;  /* 0x00000001ff0c7431 */ /* 0x000fe400000001ff */
[----:B------:R-:W-:Y:S02]  /*5be0*/  IMAD.MOV.U32 R8, RZ, RZ, 0x70 ;  /* 0x00000070ff087424 */ /* 0x000fe400078e00ff */
[----:B------:R-:W-:Y:S01]  /*5bf0*/  IMAD.MOV.U32 R13, RZ, RZ, RZ ;  /* 0x000000ffff0d7224 */ /* 0x000fe200078e00ff */
[----:B------:R-:W3:Y:S01]  /*5c00*/  LDCU.64 UR6, c[0x4][0x88] ;  /* 0x01001100ff0677ac */ /* 0x000ee20008000a00 */
[----:B------:R-:W4:Y:S01]  /*5c10*/  LDCU.64 UR4, c[0x4][0x8] ;  /* 0x01000100ff0477ac */ /* 0x000f220008000a00 */
[----:B-1----:R-:W-:Y:S02]  /*5c20*/  MOV R4, UR8 ;  /* 0x0000000800047c02 */ /* 0x002fe40008000f00 */
[----:B------:R-:W-:Y:S02]  /*5c30*/  MOV R5, UR9 ;  /* 0x0000000900057c02 */ /* 0x000fe40008000f00 */
[----:B---3--:R-:W-:Y:S01]  /*5c40*/  MOV R7, UR7 ;  /* 0x0000000700077c02 */ /* 0x008fe20008000f00 */
[----:B------:R-:W-:Y:S01]  /*5c50*/  IMAD.U32 R6, RZ, RZ, UR6 ;  /* 0x00000006ff067e24 */ /* 0x000fe2000f8e00ff */
[----:B----4-:R-:W-:Y:S01]  /*5c60*/  MOV R11, UR5 ;  /* 0x00000005000b7c02 */ /* 0x010fe20008000f00 */
[----:B------:R-:W-:Y:S02]  /*5c70*/  IMAD.U32 R10, RZ, RZ, UR4 ;  /* 0x00000004ff0a7e24 */ /* 0x000fe4000f8e00ff */
[----:B------:R-:W-:Y:S07]  /*5c80*/  LEPC R20, `(.L_x_104) ;  /* 0x000000001014794e */ /* 0x000fee0000000000 */
[----:B--2---:R-:W-:Y:S05]  /*5c90*/  CALL.ABS.NOINC R2 ;  /* 0x0000000002007343 */ /* 0x004fea0003c00000 */
.L_x_104:
[----:B------:R-:W-:Y:S05]  /*5ca0*/  BSYNC.RECONVERGENT B6 ;  /* 0x0000000000067941 */ /* 0x000fea0003800200 */
.L_x_103:
[----:B------:R-:W-:Y:S01]  /*5cb0*/  ISETP.NE.U32.AND P4, PT, R86, RZ, PT ;  /* 0x000000ff5600720c */ /* 0x000fe20003f85070 */
[----:B------:R-:W-:Y:S01]  /*5cc0*/  UISETP.NE.AND UP2, UPT, UR50, URZ, UPT ;  /* 0x000000ff3200728c */ /* 0x000fe2000bf45270 */
[----:B------:R-:W-:Y:S01]  /*5cd0*/  ISETP.NE.U32.AND P2, PT, RZ, UR38, PT ;  /* 0x00000026ff007c0c */ /* 0x000fe2000bf45070 */
[----:B------:R-:W-:Y:S01]  /*5ce0*/  UISETP.NE.U32.AND UP1, UPT, UR44, URZ, UPT ;  /* 0x000000ff2c00728c */ /* 0x000fe2000bf25070 */
[----:B------:R-:W-:Y:S01]  /*5cf0*/  ISETP.NE.AND.EX P4, PT, R87, RZ, PT, P4 ;  /* 0x000000ff5700720c */ /* 0x000fe20003f85340 */
[----:B------:R-:W-:Y:S01]  /*5d00*/  UPLOP3.LUT UP0, UPT, UPT, UPT, UPT, 0x40, 0x4 ;  /* 0x000000000004789c */ /* 0x000fe20003f0e870 */
[----:B------:R-:W-:Y:S01]  /*5d10*/  ISETP.NE.AND.EX P2, PT, RZ, UR39, PT, P2 ;  /* 0x00000027ff007c0c */ /* 0x000fe2000bf45320 */
[----:B------:R-:W-:Y:S01]  /*5d20*/  UISETP.NE.AND.EX UP1, UPT, UR45, URZ, UPT, UP1 ;  /* 0x000000ff2d00728c */ /* 0x000fe2000bf25310 */
[----:B------:R-:W-:Y:S04]  /*5d30*/  PLOP3.LUT P1, PT, PT, PT, UP2, 0x80, 0x8 ;  /* 0x000000000008781c */ /* 0x000fe80003f2f028 */
[----:B------:R-:W-:Y:S06]  /*5d40*/  @UP2 UPLOP3.LUT UP0, UPT, UPT, UPT, UP1, 0x80, 0x8 ;  /* 0x000000000008289c */ /* 0x000fec0003f0f010 */
[----:B------:R-:W-:Y:S01]  /*5d50*/  PLOP3.LUT P0, PT, PT, PT, UP0, 0x80, 0x8 ;  /* 0x000000000008781c */ /* 0x000fe20003f0f008 */
[----:B------:R-:W-:Y:S01]  /*5d60*/  @!UPT UIADD3 URZ, UPT, UPT, URZ, URZ, URZ ;  /* 0x000000fffffff290 */ /* 0x000fe2000fffe0ff */
[----:B------:R-:W-:Y:S11]  /*5d70*/  BRA.U !UP1, `(.L_x_106) ;  /* 0x0000000109387547 */ /* 0x000ff6000b800000 */
[----:B------:R-:W-:Y:S01]  /*5d80*/  UISETP.NE.U32.AND UP0, UPT, UR38, URZ, UPT ;  /* 0x000000ff2600728c */ /* 0x000fe2000bf05070 */
[----:B------:R-:W-:Y:S02]  /*5d90*/  HFMA2 R0, -RZ, RZ, 0, 5.9604644775390625e-08 ;  /* 0x00000001ff007431 */ /* 0x000fe400000001ff */
[----:B------:R-:W-:Y:S01]  /*5da0*/  IMAD.MOV.U32 R92, RZ, RZ, 0x1 ;  /* 0x00000001ff5c7424 */ /* 0x000fe200078e00ff */
[----:B------:R-:W-:Y:S06]  /*5db0*/  UISETP.NE.AND.EX UP0, UPT, UR39, URZ, UPT, UP0 ;  /* 0x000000ff2700728c */ /* 0x000fec000bf05300 */
[----:B------:R-:W-:Y:S05]  /*5dc0*/  PLOP3.LUT P3, PT, PT, PT, UP0, 0x80, 0x8 ;  /* 0x000000000008781c */ /* 0x000fea0003f6f008 */
[----:B------:R-:W1:Y:S01]  /*5dd0*/  @UP0 LDCU.64 UR6, c[0x0][0x888] ;  /* 0x00011100ff0607ac */ /* 0x000e620008000a00 */
[----:B------:R-:W-:Y:S07]  /*5de0*/  @UP0 UIMAD UR4, UR36, UR44, URZ ;  /* 0x0000002c240402a4 */ /* 0x000fee000f8e02ff */
[----:B------:R-:W-:Y:S01]  /*5df0*/  @!P3 PRMT R92, R0, 0x7610, R92 ;  /* 0x00007610005cb816 */ /* 0x000fe2000000005c */
[----:B-1----:R-:W-:Y:S03]  /*5e00*/  @UP0 UIMAD.WIDE UR6, UR4, 0x4, UR6 ;  /* 0x00000004040608a5 */ /* 0x002fe6000f8e0206 */
[----:B------:R-:W1:Y:S03]  /*5e10*/  @!UP0 LDCU UR4, c[0x0][0x880] ;  /* 0x00011000ff0487ac */ /* 0x000e660008000800 */
[----:B------:R-:W-:Y:S01]  /*5e20*/  IMAD.U32 R2, RZ, RZ, UR6 ;  /* 0x00000006ff027e24 */ /* 0x000fe2000f8e00ff */
[----:B------:R-:W-:Y:S05]  /*5e30*/  MOV R3, UR7 ;  /* 0x0000000700037c02 */ /* 0x000fea0008000f00 */
[----:B-----5:R2:W5:Y:S02]  /*5e40*/  @P3 LDG.E R49, desc[UR46][R2.64] ;  /* 0x0000002e02313981 */ /* 0x020564000c1e1900 */
[----:B-12---:R-:W-:Y:S02]  /*5e50*/  @!P3 IMAD.U32 R49, RZ, RZ, UR4 ;  /* 0x00000004ff31be24 */ /* 0x006fe4000f8e00ff */
.L_x_106:
[----:B------:R-:W-:Y:S05]  /*5e60*/  @!P4 BRA `(.L_x_107) ;  /* 0x000000000020c947 */ /* 0x000fea0003800000 */
[----:B------:R-:W-:Y:S04]  /*5e70*/  ISETP.NE.U32.AND P3, PT, R84, RZ, PT ;  /* 0x000000ff5400720c */ /* 0x000fe80003f65070 */
[----:B------:R-:W-:Y:S11]  /*5e80*/  ISETP.NE.AND.EX P3, PT, R85, RZ, PT, P3 ;  /* 0x000000ff5500720c */ /* 0x000ff60003f65330 */
[----:B------:R-:W-:Y:S02]  /*5e90*/  @!UPT UIADD3 URZ, UPT, UPT, URZ, URZ, URZ ;  /* 0x000000fffffff290 */ /* 0x000fe4000fffe0ff */
[----:B------:R-:W1:Y:S01]  /*5ea0*/  @P3 LDC.64 R2, c[0x0][0x8a8] ;  /* 0x00022a00ff023b82 */ /* 0x000e620000000a00 */
[----:B------:R-:W-:Y:S04]  /*5eb0*/  @P3 IMAD R0, R86, UR36, RZ ;  /* 0x0000002456003c24 */ /* 0x000fe8000f8e02ff */
[----:B-1----:R-:W-:Y:S05]  /*5ec0*/  @P3 IMAD.WIDE R2, R0, 0x4, R2 ;  /* 0x0000000400023825 */ /* 0x002fea00078e0202 */
[----:B-----5:R1:W5:Y:S02]  /*5ed0*/  @P3 LDG.E R47, desc[UR46][R2.64] ;  /* 0x0000002e022f3981 */ /* 0x020364000c1e1900 */
[----:B-1----:R-:W2:Y:S02]  /*5ee0*/  @!P3 LDC R47, c[0x0][0x8a0] ;  /* 0x00022800ff2fbb82 */ /* 0x002ea40000000800 */
.L_x_107:
[----:B-----5:R-:W-:Y:S01]  /*5ef0*/  FSETP.NEU.AND P3, PT, R49, RZ, PT ;  /* 0x000000ff3100720b */ /* 0x020fe20003f6d000 */
[----:B------:R-:W-:Y:S01]  /*5f00*/  BSSY B1, `(.L_x_108) ;  /* 0x0000039000017945 */ /* 0x000fe20003800000 */
[----:B------:R-:W-:Y:S01]  /*5f10*/  SEL R3, RZ, 0xffffffff, P2 ;  /* 0xffffffffff037807 */ /* 0x000fe20001000000 */
[----:B------:R-:W-:Y:S01]  /*5f20*/  IMAD.MOV.U32 R61, RZ, RZ, 0x1 ;  /* 0x00000001ff3d7424 */ /* 0x000fe200078e00ff */
[----:B------:R-:W-:Y:S01]  /*5f30*/  @P1 LOP3.LUT P2, RZ, R92, 0xff, RZ, 0xc0, !PT ;  /* 0x000000ff5cff1812 */ /* 0x000fe2000784c0ff */
[----:B------:R-:W-:Y:S01]  /*5f40*/  IMAD R48, R45, 0x80, R46 ;  /* 0x000000802d307824 */ /* 0x000fe200078e022e */
[----:B------:R-:W-:Y:S01]  /*5f50*/  @P1 SEL R0, RZ, 0xffffffff, P3 ;  /* 0xffffffffff001807 */ /* 0x000fe20001800000 */
[----:B------:R-:W-:Y:S01]  /*5f60*/  IMAD R110, R105, -0x10, R103 ;  /* 0xfffffff0696e7824 */ /* 0x000fe200078e0267 */
[----:B------:R-:W-:Y:S01]  /*5f70*/  LOP3.LUT R101, R101, 0x1, RZ, 0x3c, !PT ;  /* 0x0000000165657812 */ /* 0x000fe200078e3cff */
[----:B------:R-:W-:Y:S01]  /*5f80*/  IMAD.MOV.U32 R60, RZ, RZ, RZ ;  /* 0x000000ffff3c7224 */ /* 0x000fe200078e00ff */
[----:B------:R-:W-:Y:S02]  /*5f90*/  @P0 SEL R0, R3, R0, !P2 ;  /* 0x0000000003000207 */ /* 0x000fe40005000000 */
[----:B------:R-:W-:Y:S02]  /*5fa0*/  CS2R R82, SRZ ;  /* 0x0000000000527805 */ /* 0x000fe4000001ff00 */
[----:B------:R-:W-:Y:S02]  /*5fb0*/  LEA R112, R45, UR48, 0x3 ;  /* 0x000000302d707c11 */ /* 0x000fe4000f8e18ff */
[----:B------:R-:W-:Y:S02]  /*5fc0*/  CS2R R80, SRZ ;  /* 0x0000000000507805 */ /* 0x000fe4000001ff00 */
[----:B------:R-:W-:Y:S02]  /*5fd0*/  @P1 LOP3.LUT R0, R0, 0x1, RZ, 0xc0, !PT ;  /* 0x0000000100001812 */ /* 0x000fe400078ec0ff */
[----:B------:R-:W-:Y:S02]  /*5fe0*/  CS2R R74, SRZ ;  /* 0x00000000004a7805 */ /* 0x000fe4000001ff00 */
[----:B------:R-:W-:Y:S02]  /*5ff0*/  PLOP3.LUT P2, PT, PT, PT, UP1, 0x80, 0x8 ;  /* 0x000000000008781c */ /* 0x000fe40003f4f018 */
[----:B------:R-:W-:Y:S02]  /*6000*/  CS2R R72, SRZ ;  /* 0x0000000000487805 */ /* 0x000fe4000001ff00 */
[----:B------:R-:W-:Y:S02]  /*6010*/  ISETP.NE.U32.OR P5, PT, R0, 0x1, !P1 ;  /* 0x000000010000780c */ /* 0x000fe40004fa5470 */
[----:B------:R-:W-:Y:S02]  /*6020*/  CS2R R66, SRZ ;  /* 0x0000000000427805 */ /* 0x000fe4000001ff00 */
[----:B------:R-:W-:Y:S02]  /*6030*/  LOP3.LUT P4, R108, R92, 0xff, RZ, 0xc0, !PT ;  /* 0x000000ff5c6c7812 */ /* 0x000fe4000788c0ff */
[----:B------:R-:W-:Y:S02]  /*6040*/  CS2R R64, SRZ ;  /* 0x0000000000407805 */ /* 0x000fe4000001ff00 */
[----:B------:R-:W-:Y:S02]  /*6050*/  SEL R2, RZ, 0xffffffff, P3 ;  /* 0xffffffffff027807 */ /* 0x000fe40001800000 */
[----:B------:R-:W-:Y:S02]  /*6060*/  CS2R R58, SRZ ;  /* 0x00000000003a7805 */ /* 0x000fe4000001ff00 */
[----:B------:R-:W-:Y:S02]  /*6070*/  P2R R111, PR, RZ, 0x20 ;  /* 0x00000020ff6f7803 */ /* 0x000fe40000000000 */
[----:B------:R-:W-:Y:S02]  /*6080*/  CS2R R56, SRZ ;  /* 0x0000000000387805 */ /* 0x000fe4000001ff00 */
[----:B------:R-:W-:Y:S02]  /*6090*/  @P2 SEL R2, R3, R2, !P4 ;  /* 0x0000000203022207 */ /* 0x000fe40006000000 */
[----:B------:R-:W-:Y:S02]  /*60a0*/  @P5 SHF.L.U32 R0, R101, 0x1f, RZ ;  /* 0x0000001f65005819 */ /* 0x000fe400000006ff */
[----:B------:R-:W-:Y:S02]  /*60b0*/  LOP3.LUT R2, R2, 0x1, RZ, 0xc0, !PT ;  /* 0x0000000102027812 */ /* 0x000fe400078ec0ff */
[----:B------:R1:W3:Y:S02]  /*60c0*/  @P5 SYNCS.PHASECHK.TRANS64.TRYWAIT P1, [UR48+0x40], R0 ;  /* 0x00004000ff0055a7 */ /* 0x0002e40008021130 */
[----:B------:R-:W-:Y:S04]  /*60d0*/  ISETP.NE.U32.AND P2, PT, R2, 0x1, PT ;  /* 0x000000010200780c */ /* 0x000fe80003f45070 */
[----:B------:R-:W-:Y:S02]  /*60e0*/  P2R R62, PR, RZ, 0x4 ;  /* 0x00000004ff3e7803 */ /* 0x000fe40000000000 */
[----:B-1----:R-:W-:Y:S04]  /*60f0*/  SHF.L.U32 R0, R100, 0x1f, RZ ;  /* 0x0000001f64007819 */ /* 0x002fe800000006ff */
[----:B------:R1:W4:Y:S01]  /*6100*/  SYNCS.PHASECHK.TRANS64.TRYWAIT P0, [R112+URZ+0xb0], R0 ;  /* 0x0000b000700075a7 */ /* 0x00032200080011ff */
[----:B---3--:R-:W-:Y:S01]  /*6110*/  @P5 SEL R61, RZ, 0x1, !P1 ;  /* 0x00000001ff3d5807 */ /* 0x008fe20004800000 */
[----:B-1----:R-:W-:Y:S06]  /*6120*/  @!P5 BRA `(.L_x_109) ;  /* 0x000000000058d947 */ /* 0x002fec0003800000 */
[----:B------:R-:W-:Y:S01]  /*6130*/  IMAD.MOV.U32 R83, RZ, RZ, RZ ;  /* 0x000000ffff537224 */ /* 0x000fe200078e00ff */
[----:B------:R-:W-:Y:S01]  /*6140*/  ISETP.NE.AND P1, PT, R61, RZ, PT ;  /* 0x000000ff3d00720c */ /* 0x000fe20003f25270 */
[----:B------:R-:W-:Y:S01]  /*6150*/  BSSY B0, `(.L_x_110) ;  /* 0x000000c000007945 */ /* 0x000fe20003800000 */
[----:B------:R-:W-:Y:S02]  /*6160*/  CS2R R58, SRZ ;  /* 0x00000000003a7805 */ /* 0x000fe4000001ff00 */
[----:B------:R-:W-:Y:S02]  /*6170*/  CS2R R56, SRZ ;  /* 0x0000000000387805 */ /* 0x000fe4000001ff00 */
[----:B------:R-:W-:Y:S02]  /*6180*/  CS2R R66, SRZ ;  /* 0x0000000000427805 */ /* 0x000fe4000001ff00 */
[----:B------:R-:W-:Y:S02]  /*6190*/  CS2R R64, SRZ ;  /* 0x0000000000407805 */ /* 0x000fe4000001ff00 */
[----:B------:R-:W-:Y:S02]  /*61a0*/  CS2R R74, SRZ ;  /* 0x00000000004a7805 */ /* 0x000fe4000001ff00 */
[----:B------:R-:W-:Y:S02]  /*61b0*/  CS2R R72, SRZ ;  /* 0x0000000000487805 */ /* 0x000fe4000001ff00 */
[----:B------:R-:W-:Y:S01]  /*61c0*/  CS2R R80, SRZ ;  /* 0x0000000000507805 */ /* 0x000fe2000001ff00 */
[----:B------:R-:W-:Y:S06]  /*61d0*/  @P1 BRA `(.L_x_111) ;  /* 0x00000000000c1947 */ /* 0x000fec0003800000 */
[----:B------:R-:W-:Y:S04]  /*61e0*/  SHF.L.U32 R3, R101, 0x1f, RZ ;  /* 0x0000001f65037819 */ /* 0x000fe800000006ff */
[----:B------:R-:W1:Y:S02]  /*61f0*/  SYNCS.PHASECHK.TRANS64.TRYWAIT P1, [UR48+0x40], R3 ;  /* 0x00004003ff0075a7 */ /* 0x000e640008021130 */
[----:B-1----:R-:W-:Y:S05]  /*6200*/  @!P1 BRA `(.L_x_112) ;  /* 0x0000003c00fc9947 */ /* 0x002fea0003800000 */
.L_x_111:
[----:B------:R-:W-:Y:S05]  /*6210*/  BSYNC B0 ;  /* 0x0000000000007941 */ /* 0x000fea0003800000 */
.L_x_110:
[----:B------:R-:W-:Y:S01]  /*6220*/  ISETP.NE.AND P1, PT, R62, RZ, PT ;  /* 0x000000ff3e00720c */ /* 0x000fe20003f25270 */
[----:B------:R-:W-:Y:S11]  /*6230*/  HFMA2 R60, -RZ, RZ, 0, 5.9604644775390625e-08 ;  /* 0x00000001ff3c7431 */ /* 0x000ff600000001ff */
[----:B------:R-:W-:Y:S01]  /*6240*/  @!UPT UIADD3 URZ, UPT, UPT, URZ, URZ, URZ ;  /* 0x000000fffffff290 */ /* 0x000fe2000fffe0ff */
[----:B------:R3:W1:Y:S04]  /*6250*/  @P1 LDS.128 R56, [R104] ;  /* 0x0000000068381984 */ /* 0x0006680000000c00 */
[----:B------:R3:W1:Y:S04]  /*6260*/  @P1 LDS.128 R64, [R103+0x10] ;  /* 0x0000100067401984 */ /* 0x0006680000000c00 */
[----:B------:R3:W1:Y:S04]  /*6270*/  @P1 LDS.128 R72, [R102+0x20] ;  /* 0x0000200066481984 */ /* 0x0006680000000c00 */
[----:B------:R3:W1:Y:S02]  /*6280*/  @P1 LDS.128 R80, [R110+0x30] ;  /* 0x000030006e501984 */ /* 0x0006640000000c00 */
.L_x_109:
[----:B------:R-:W-:Y:S05]  /*6290*/  BSYNC B1 ;  /* 0x0000000000017941 */ /* 0x000fea0003800000 */
.L_x_108:
[----:B-1----:R-:W-:Y:S04]  /*62a0*/  SHF.R.U32.HI R2, RZ, 0x15, R48 ;  /* 0x00000015ff027819 */ /* 0x002fe80000011630 */
[----:B------:R-:W-:Y:S01]  /*62b0*/  LOP3.LUT P1, RZ, R2, 0x3, R96, 0x48, !PT ;  /* 0x0000000302ff7812 */ /* 0x000fe20007824860 */
[----:B------:R-:W-:Y:S01]  /*62c0*/  @!UPT UIADD3 URZ, UPT, UPT, URZ, URZ, URZ ;  /* 0x000000fffffff290 */ /* 0x000fe2000fffe0ff */
[----:B----4-:R-:W-:Y:S11]  /*62d0*/  @P0 BRA `(.L_x_113) ;  /* 0x0000000000080947 */ /* 0x010ff60003800000 */
[----:B------:R-:W1:Y:S02]  /*62e0*/  SYNCS.PHASECHK.TRANS64.TRYWAIT P0, [R112+URZ+0xb0], R0 ;  /* 0x0000b000700075a7 */ /* 0x000e6400080011ff */
[----:B-1----:R-:W-:Y:S05]  /*62f0*/  @!P0 BRA `(.L_x_114) ;  /* 0x0000003c00d88947 */ /* 0x002fea0003800000 */
.L_x_113:
[----:B------:R-:W-:Y:S05]  /*6300*/  @!P1 BRA `(.L_x_115) ;  /* 0x0000000000409947 */ /* 0x000fea0003800000 */
[----:B------:R-:W4:Y:S01]  /*6310*/  LDCU.64 UR8, c[0x4][0x70] ;  /* 0x01000e00ff0877ac */ /* 0x000f220008000a00 */
[----:B------:R-:W-:Y:S01]  /*6320*/  MOV R3, 0x0 ;  /* 0x0000000000037802 */ /* 0x000fe20000000f00 */
[----:B------:R-:W-:Y:S02]  /*6330*/  HFMA2 R12, -RZ, RZ, 0, 5.9604644775390625e-08 ;  /* 0x00000001ff0c7431 */ /* 0x000fe400000001ff */
[----:B------:R-:W-:Y:S02]  /*6340*/  IMAD.MOV.U32 R8, RZ, RZ, 0x192 ;  /* 0x00000192ff087424 */ /* 0x000fe400078e00ff */
[----:B------:R-:W-:Y:S01]  /*6350*/  IMAD.MOV.U32 R13, RZ, RZ, RZ ;  /* 0x000000ffff0d7224 */ /* 0x000fe200078e00ff */
[----:B------:R-:W5:Y:S01]  /*6360*/  LDCU.64 UR6, c[0x4][0x78] ;  /* 0x01000f00ff0677ac */ /* 0x000f620008000a00 */
[----:B------:R-:W1:Y:S01]  /*6370*/  LDC.64 R2, c[0x4][R3] ;  /* 0x0100000003027b82 */ /* 0x000e620000000a00 */
[----:B------:R-:W2:Y:S01]  /*6380*/  LDCU.64 UR4, c[0x4][0x10] ;  /* 0x01000200ff0477ac */ /* 0x000ea20008000a00 */
[----:B----4-:R-:W-:Y:S01]  /*6390*/  MOV R5, UR9 ;  /* 0x0000000900057c02 */ /* 0x010fe20008000f00 */
[----:B------:R-:W-:Y:S01]  /*63a0*/  IMAD.U32 R4, RZ, RZ, UR8 ;  /* 0x00000008ff047e24 */ /* 0x000fe2000f8e00ff */
[----:B-----5:R-:W-:Y:S01]  /*63b0*/  MOV R7, UR7 ;  /* 0x0000000700077c02 */ /* 0x020fe20008000f00 */
[----:B------:R-:W-:Y:S01]  /*63c0*/  IMAD.U32 R6, RZ, RZ, UR6 ;  /* 0x00000006ff067e24 */ /* 0x000fe2000f8e00ff */
[----:B--2---:R-:W-:Y:S01]  /*63d0*/  MOV R11, UR5 ;  /* 0x00000005000b7c02 */ /* 0x004fe20008000f00 */
[----:B------:R-:W-:Y:S02]  /*63e0*/  IMAD.U32 R10, RZ, RZ, UR4 ;  /* 0x00000004ff0a7e24 */ /* 0x000fe4000f8e00ff */
[----:B------:R-:W-:Y:S07]  /*63f0*/  LEPC R20, `(.L_x_115) ;  /* 0x000000001014794e */ /* 0x000fee0000000000 */
[----:B-1-3--:R-:W-:Y:S05]  /*6400*/  CALL.ABS.NOINC R2 ;  /* 0x0000000002007343 */ /* 0x00afea0003c00000 */
.L_x_115:
[----:B------:R-:W-:Y:S01]  /*6410*/  SHF.L.U32 R50, R56, 0x10, RZ ;  /* 0x0000001038327819 */ /* 0x000fe200000006ff */
[----:B------:R-:W-:Y:S05]  /*6420*/  WARPSYNC.ALL ;  /* 0x0000000000007948 */ /* 0x000fea0003800000 */
[----:B------:R-:W-:Y:S01]  /*6430*/  R2UR UR4, R48 ;  /* 0x00000000300472ca */ /* 0x000fe200000e0000 */
[----:B------:R-:W-:Y:S01]  /*6440*/  BSSY.RECONVERGENT B0, `(.L_x_116) ;  /* 0x000008c000007945 */ /* 0x000fe20003800200 */
[----:B------:R-:W-:Y:S02]  /*6450*/  LOP3.LUT R51, R56, 0xffff0000, RZ, 0xc0, !PT ;  /* 0xffff000038337812 */ /* 0x000fe400078ec0ff */
[----:B------:R-:W-:Y:S02]  /*6460*/  SHF.L.U32 R52, R57, 0x10, RZ ;  /* 0x0000001039347819 */ /* 0x000fe400000006ff */
[----:B------:R-:W-:Y:S07]  /*6470*/  ISETP.NE.AND P0, PT, R106, RZ, PT ;  /* 0x000000ff6a00720c */ /* 0x000fee0003f05270 */
[----:B------:R-:W1:Y:S02]  /*6480*/  LDTM.x32 R4, tmem[UR4] ;  /* 0x00000004000479ee */ /* 0x000e6400082c0000 */
[C---:B-12---:R-:W-:Y:S01]  /*6490*/  FMUL R0, R47.reuse, R4 ;  /* 0x000000042f007220 */ /* 0x046fe20000400000 */
[C---:B------:R-:W-:Y:S01]  /*64a0*/  FMUL R2, R47.reuse, R5 ;  /* 0x000000052f027220 */ /* 0x040fe20000400000 */
[C---:B------:R-:W-:Y:S01]  /*64b0*/  FMUL R4, R47.reuse, R8 ;  /* 0x000000082f047220 */ /* 0x040fe20000400000 */
[C---:B------:R-:W-:Y:S01]  /*64c0*/  FMUL R3, R47.reuse, R6 ;  /* 0x000000062f037220 */ /* 0x040fe20000400000 */
[C---:B------:R-:W-:Y:S01]  /*64d0*/  FMUL R5, R47.reuse, R9 ;  /* 0x000000092f057220 */ /* 0x040fe20000400000 */
[C---:B------:R-:W-:Y:S01]  /*64e0*/  FMUL R8, R47.reuse, R12 ;  /* 0x0000000c2f087220 */ /* 0x040fe20000400000 */
[C---:B------:R-:W-:Y:S01]  /*64f0*/  FMUL R6, R47.reuse, R10 ;  /* 0x0000000a2f067220 */ /* 0x040fe20000400000 */
[C---:B------:R-:W-:Y:S01]  /*6500*/  FMUL R9, R47.reuse, R13 ;  /* 0x0000000d2f097220 */ /* 0x040fe20000400000 */
[----:B------:R-:W-:Y:S01]  /*6510*/  FMUL R12, R47, R16 ;  /* 0x000000102f0c7220 */ /* 0x000fe20000400000 */
[----:B------:R-:W-:Y:S01]  /*6520*/  FFMA R0, R49, R50, R0 ;  /* 0x0000003231007223 */ /* 0x000fe20000000000 */
[C---:B------:R-:W-:Y:S01]  /*6530*/  FMUL R10, R47.reuse, R14 ;  /* 0x0000000e2f0a7220 */ /* 0x040fe20000400000 */
[C---:B------:R-:W-:Y:S01]  /*6540*/  FMUL R13, R47.reuse, R17 ;  /* 0x000000112f0d7220 */ /* 0x040fe20000400000 */
[----:B------:R-:W-:Y:S01]  /*6550*/  FMUL R16, R47, R20 ;  /* 0x000000142f107220 */ /* 0x000fe20000400000 */
[----:B------:R-:W-:Y:S01]  /*6560*/  FFMA R2, R49, R51, R2 ;  /* 0x0000003331027223 */ /* 0x000fe20000000002 */
[C---:B------:R-:W-:Y:S01]  /*6570*/  FMUL R14, R47.reuse, R18 ;  /* 0x000000122f0e7220 */ /* 0x040fe20000400000 */
        /* <DEDUP_REMOVED lines=8> */
[----:B------:R-:W-:Y:S01]  /*6600*/  LOP3.LUT R32, R57, 0xffff0000, RZ, 0xc0, !PT ;  /* 0xffff000039207812 */ /* 0x000fe200078ec0ff */
[C---:B------:R-:W-:Y:S01]  /*6610*/  FMUL R26, R47.reuse, R30 ;  /* 0x0000001e2f1a7220 */ /* 0x040fe20000400000 */
[----:B------:R-:W-:Y:S01]  /*6620*/  FMUL R29, R47, R33 ;  /* 0x000000212f1d7220 */ /* 0x000fe20000400000 */
[----:B------:R-:W-:Y:S01]  /*6630*/  SHF.L.U32 R33, R58, 0x10, RZ ;  /* 0x000000103a217819 */ /* 0x000fe200000006ff */
[----:B------:R-:W-:Y:S01]  /*6640*/  FFMA R3, R49, R52, R3 ;  /* 0x0000003431037223 */ /* 0x000fe20000000003 */
[----:B------:R-:W-:Y:S01]  /*6650*/  F2FP.BF16.F32.PACK_AB R52, R2, R0 ;  /* 0x000000000234723e */ /* 0x000fe200000010ff */
[----:B------:R-:W-:Y:S01]  /*6660*/  FMUL R7, R47, R7 ;  /* 0x000000072f077220 */ /* 0x000fe20000400000 */
[----:B------:R-:W-:Y:S01]  /*6670*/  SHF.L.U32 R0, R59, 0x10, RZ ;  /* 0x000000103b007819 */ /* 0x000fe200000006ff */
[----:B------:R-:W-:Y:S01]  /*6680*/  FMUL R30, R47, R34 ;  /* 0x000000222f1e7220 */ /* 0x000fe20000400000 */
[----:B------:R-:W-:Y:S01]  /*6690*/  LOP3.LUT R34, R58, 0xffff0000, RZ, 0xc0, !PT ;  /* 0xffff00003a227812 */ /* 0x000fe200078ec0ff */
[----:B------:R-:W-:Y:S01]  /*66a0*/  FFMA R7, R49, R32, R7 ;  /* 0x0000002031077223 */ /* 0x000fe20000000007 */
[----:B------:R-:W-:Y:S01]  /*66b0*/  LOP3.LUT R2, R59, 0xffff0000, RZ, 0xc0, !PT ;  /* 0xffff00003b027812 */ /* 0x000fe200078ec0ff */
[----:B------:R-:W-:Y:S01]  /*66c0*/  FFMA R4, R49, R33, R4 ;  /* 0x0000002131047223 */ /* 0x000fe20000000004 */
[----:B------:R-:W-:Y:S01]  /*66d0*/  FMUL R11, R47, R11 ;  /* 0x0000000b2f0b7220 */ /* 0x000fe20000400000 */
[----:B------:R-:W-:Y:S01]  /*66e0*/  FFMA R5, R49, R34, R5 ;  /* 0x0000002231057223 */ /* 0x000fe20000000005 */
[----:B------:R-:W-:Y:S01]  /*66f0*/  F2FP.BF16.F32.PACK_AB R53, R7, R3 ;  /* 0x000000030735723e */ /* 0x000fe200000010ff */
[C---:B------:R-:W-:Y:S01]  /*6700*/  FFMA R6, R49.reuse, R0, R6 ;  /* 0x0000000031067223 */ /* 0x040fe20000000006 */
[C---:B------:R-:W-:Y:S01]  /*6710*/  SHF.L.U32 R0, R64.reuse, 0x10, RZ ;  /* 0x0000001040007819 */ /* 0x040fe200000006ff */
[----:B------:R-:W-:Y:S01]  /*6720*/  FFMA R11, R49, R2, R11 ;  /* 0x00000002310b7223 */ /* 0x000fe2000000000b */
[----:B------:R-:W-:Y:S01]  /*6730*/  LOP3.LUT R2, R64, 0xffff0000, RZ, 0xc0, !PT ;  /* 0xffff000040027812 */ /* 0x000fe200078ec0ff */
[----:B------:R-:W-:Y:S01]  /*6740*/  FMUL R15, R47, R15 ;  /* 0x0000000f2f0f7220 */ /* 0x000fe20000400000 */
[----:B------:R-:W-:Y:S01]  /*6750*/  SHF.L.U32 R3, R65, 0x10, RZ ;  /* 0x0000001041037819 */ /* 0x000fe200000006ff */
[----:B------:R-:W-:Y:S01]  /*6760*/  FFMA R8, R49, R0, R8 ;  /* 0x0000000031087223 */ /* 0x000fe20000000008 */
[----:B------:R-:W-:Y:S01]  /*6770*/  LOP3.LUT R0, R65, 0xffff0000, RZ, 0xc0, !PT ;  /* 0xffff000041007812 */ /* 0x000fe200078ec0ff */
[C---:B------:R-:W-:Y:S01]  /*6780*/  FFMA R9, R49.reuse, R2, R9 ;  /* 0x0000000231097223 */ /* 0x040fe20000000009 */
[C---:B------:R-:W-:Y:S01]  /*6790*/  SHF.L.U32 R2, R66.reuse, 0x10, RZ ;  /* 0x0000001042027819 */ /* 0x040fe200000006ff */
[----:B------:R-:W-:Y:S01]  /*67a0*/  FFMA R10, R49, R3, R10 ;  /* 0x00000003310a7223 */ /* 0x000fe2000000000a */
[----:B------:R-:W-:Y:S01]  /*67b0*/  SHF.L.U32 R3, R67, 0x10, RZ ;  /* 0x0000001043037819 */ /* 0x000fe200000006ff */
[C---:B------:R-:W-:Y:S01]  /*67c0*/  FFMA R15, R49.reuse, R0, R15 ;  /* 0x00000000310f7223 */ /* 0x040fe2000000000f */
[----:B------:R-:W-:Y:S01]  /*67d0*/  LOP3.LUT R0, R66, 0xffff0000, RZ, 0xc0, !PT ;  /* 0xffff000042007812 */ /* 0x000fe200078ec0ff */
[----:B------:R-:W-:Y:S01]  /*67e0*/  FFMA R12, R49, R2, R12 ;  /* 0x00000002310c7223 */ /* 0x000fe2000000000c */
[C---:B------:R-:W-:Y:S01]  /*67f0*/  SHF.L.U32 R2, R72.reuse, 0x10, RZ ;  /* 0x0000001048027819 */ /* 0x040fe200000006ff */
[----:B------:R-:W-:Y:S01]  /*6800*/  FMUL R19, R47, R19 ;  /* 0x000000132f137220 */ /* 0x000fe20000400000 */
[----:B------:R-:W-:Y:S01]  /*6810*/  F2FP.BF16.F32.PACK_AB R54, R5, R4 ;  /* 0x000000040536723e */ /* 0x000fe200000010ff */
[----:B------:R-:W-:Y:S01]  /*6820*/  FFMA R13, R49, R0, R13 ;  /* 0x00000000310d7223 */ /* 0x000fe2000000000d */
[----:B------:R-:W-:Y:S01]  /*6830*/  LOP3.LUT R0, R67, 0xffff0000, RZ, 0xc0, !PT ;  /* 0xffff000043007812 */ /* 0x000fe200078ec0ff */
[----:B------:R-:W-:Y:S01]  /*6840*/  FFMA R14, R49, R3, R14 ;  /* 0x00000003310e7223 */ /* 0x000fe2000000000e */
[----:B------:R-:W-:Y:S01]  /*6850*/  LOP3.LUT R3, R72, 0xffff0000, RZ, 0xc0, !PT ;  /* 0xffff000048037812 */ /* 0x000fe200078ec0ff */
[----:B------:R-:W-:Y:S01]  /*6860*/  FMUL R23, R47, R23 ;  /* 0x000000172f177220 */ /* 0x000fe20000400000 */
[----:B------:R-:W-:Y:S01]  /*6870*/  F2FP.BF16.F32.PACK_AB R55, R11, R6 ;  /* 0x000000060b37723e */ /* 0x000fe200000010ff */
[----:B------:R-:W-:Y:S01]  /*6880*/  FFMA R19, R49, R0, R19 ;  /* 0x0000000031137223 */ /* 0x000fe20000000013 */
[----:B------:R-:W-:Y:S01]  /*6890*/  SHF.L.U32 R0, R73, 0x10, RZ ;  /* 0x0000001049007819 */ /* 0x000fe200000006ff */
[----:B------:R-:W-:Y:S01]  /*68a0*/  FFMA R16, R49, R2, R16 ;  /* 0x0000000231107223 */ /* 0x000fe20000000010 */
[----:B------:R-:W-:Y:S01]  /*68b0*/  LOP3.LUT R2, R73, 0xffff0000, RZ, 0xc0, !PT ;  /* 0xffff000049027812 */ /* 0x000fe200078ec0ff */
[----:B------:R-:W-:Y:S01]  /*68c0*/  FFMA R17, R49, R3, R17 ;  /* 0x0000000331117223 */ /* 0x000fe20000000011 */
[----:B------:R-:W-:Y:S01]  /*68d0*/  SHF.L.U32 R3, R75, 0x10, RZ ;  /* 0x000000104b037819 */ /* 0x000fe200000006ff */
[----:B------:R-:W-:Y:S01]  /*68e0*/  FFMA R18, R49, R0, R18 ;  /* 0x0000000031127223 */ /* 0x000fe20000000012 */
[C---:B------:R-:W-:Y:S01]  /*68f0*/  SHF.L.U32 R0, R74.reuse, 0x10, RZ ;  /* 0x000000104a007819 */ /* 0x040fe200000006ff */
[----:B------:R1:W-:Y:S01]  /*6900*/  STS.128 [R104], R52 ;  /* 0x0000003468007388 */ /* 0x0003e20000000c00 */
[----:B------:R-:W-:Y:S01]  /*6910*/  F2FP.BF16.F32.PACK_AB R8, R9, R8 ;  /* 0x000000080908723e */ /* 0x000fe200000010ff */
[C---:B------:R-:W-:Y:S01]  /*6920*/  FFMA R23, R49.reuse, R2, R23 ;  /* 0x0000000231177223 */ /* 0x040fe20000000017 */
[----:B------:R-:W-:Y:S01]  /*6930*/  LOP3.LUT R2, R74, 0xffff0000, RZ, 0xc0, !PT ;  /* 0xffff00004a027812 */ /* 0x000fe200078ec0ff */
[----:B------:R-:W-:Y:S01]  /*6940*/  FFMA R20, R49, R0, R20 ;  /* 0x0000000031147223 */ /* 0x000fe20000000014 */
[----:B------:R-:W-:Y:S01]  /*6950*/  LOP3.LUT R0, R75, 0xffff0000, RZ, 0xc0, !PT ;  /* 0xffff00004b007812 */ /* 0x000fe200078ec0ff */
[----:B------:R-:W-:Y:S01]  /*6960*/  FMUL R27, R47, R27 ;  /* 0x0000001b2f1b7220 */ /* 0x000fe20000400000 */
[----:B------:R-:W-:Y:S01]  /*6970*/  F2FP.BF16.F32.PACK_AB R9, R15, R10 ;  /* 0x0000000a0f09723e */ /* 0x000fe200000010ff */
[C---:B------:R-:W-:Y:S01]  /*6980*/  FFMA R21, R49.reuse, R2, R21 ;  /* 0x0000000231157223 */ /* 0x040fe20000000015 */
[C---:B------:R-:W-:Y:S01]  /*6990*/  FFMA R22, R49.reuse, R3, R22 ;  /* 0x0000000331167223 */ /* 0x040fe20000000016 */
[----:B------:R-:W-:Y:S01]  /*69a0*/  FFMA R27, R49, R0, R27 ;  /* 0x00000000311b7223 */ /* 0x000fe2000000001b */
[C---:B------:R-:W-:Y:S01]  /*69b0*/  SHF.L.U32 R2, R80.reuse, 0x10, RZ ;  /* 0x0000001050027819 */ /* 0x040fe200000006ff */
[C---:B------:R-:W-:Y:S01]  /*69c0*/  FMUL R31, R47.reuse, R31 ;  /* 0x0000001f2f1f7220 */ /* 0x040fe20000400000 */
[----:B------:R-:W-:Y:S01]  /*69d0*/  LOP3.LUT R0, R80, 0xffff0000, RZ, 0xc0, !PT ;  /* 0xffff000050007812 */ /* 0x000fe200078ec0ff */
[----:B------:R-:W-:Y:S01]  /*69e0*/  FMUL R35, R47, R35 ;  /* 0x000000232f237220 */ /* 0x000fe20000400000 */
[----:B------:R-:W-:Y:S01]  /*69f0*/  SHF.L.U32 R3, R81, 0x10, RZ ;  /* 0x0000001051037819 */ /* 0x000fe200000006ff */
[----:B------:R-:W-:Y:S01]  /*6a00*/  FFMA R24, R49, R2, R24 ;  /* 0x0000000231187223 */ /* 0x000fe20000000018 */
[----:B------:R-:W-:Y:S01]  /*6a10*/  F2FP.BF16.F32.PACK_AB R10, R13, R12 ;  /* 0x0000000c0d0a723e */ /* 0x000fe200000010ff */
[----:B------:R-:W-:Y:S01]  /*6a20*/  FFMA R25, R49, R0, R25 ;  /* 0x0000000031197223 */ /* 0x000fe20000000019 */
[----:B------:R-:W-:Y:S01]  /*6a30*/  F2FP.BF16.F32.PACK_AB R11, R19, R14 ;  /* 0x0000000e130b723e */ /* 0x000fe200000010ff */
[----:B------:R-:W-:Y:S01]  /*6a40*/  FFMA R26, R49, R3, R26 ;  /* 0x00000003311a7223 */ /* 0x000fe2000000001a */
[----:B------:R-:W-:Y:S02]  /*6a50*/  LOP3.LUT R0, R81, 0xffff0000, RZ, 0xc0, !PT ;  /* 0xffff000051007812 */ /* 0x000fe400078ec0ff */
[C---:B------:R-:W-:Y:S01]  /*6a60*/  SHF.L.U32 R2, R82.reuse, 0x10, RZ ;  /* 0x0000001052027819 */ /* 0x040fe200000006ff */
[----:B------:R1:W-:Y:S01]  /*6a70*/  STS.128 [R103+0x10], R8 ;  /* 0x0000100867007388 */ /* 0x0003e20000000c00 */
[----:B------:R-:W-:Y:S01]  /*6a80*/  LOP3.LUT R3, R82, 0xffff0000, RZ, 0xc0, !PT ;  /* 0xffff000052037812 */ /* 0x000fe200078ec0ff */
[----:B------:R-:W-:Y:S01]  /*6a90*/  FFMA R31, R49, R0, R31 ;  /* 0x00000000311f7223 */ /* 0x000fe2000000001f */
[----:B------:R-:W-:Y:S01]  /*6aa0*/  SHF.L.U32 R4, R83, 0x10, RZ ;  /* 0x0000001053047819 */ /* 0x000fe200000006ff */
[----:B------:R-:W-:Y:S01]  /*6ab0*/  FFMA R28, R49, R2, R28 ;  /* 0x00000002311c7223 */ /* 0x000fe2000000001c */
[----:B------:R-:W-:Y:S01]  /*6ac0*/  F2FP.BF16.F32.PACK_AB R16, R17, R16 ;  /* 0x000000101110723e */ /* 0x000fe200000010ff */
[----:B------:R-:W-:Y:S01]  /*6ad0*/  FFMA R29, R49, R3, R29 ;  /* 0x00000003311d7223 */ /* 0x000fe2000000001d */
[----:B------:R-:W-:Y:S01]  /*6ae0*/  LOP3.LUT R5, R83, 0xffff0000, RZ, 0xc0, !PT ;  /* 0xffff000053057812 */ /* 0x000fe200078ec0ff */
[----:B------:R-:W-:Y:S01]  /*6af0*/  FFMA R30, R49, R4, R30 ;  /* 0x00000004311e7223 */ /* 0x000fe2000000001e */
[----:B------:R-:W-:Y:S02]  /*6b00*/  F2FP.BF16.F32.PACK_AB R17, R23, R18 ;  /* 0x000000121711723e */ /* 0x000fe400000010ff */
[----:B------:R-:W-:Y:S01]  /*6b10*/  F2FP.BF16.F32.PACK_AB R18, R21, R20 ;  /* 0x000000141512723e */ /* 0x000fe200000010ff */
[----:B------:R-:W-:Y:S01]  /*6b20*/  FFMA R35, R49, R5, R35 ;  /* 0x0000000531237223 */ /* 0x000fe20000000023 */
[----:B------:R-:W-:Y:S02]  /*6b30*/  F2FP.BF16.F32.PACK_AB R19, R27, R22 ;  /* 0x000000161b13723e */ /* 0x000fe400000010ff */
[----:B------:R-:W-:Y:S02]  /*6b40*/  F2FP.BF16.F32.PACK_AB R24, R25, R24 ;  /* 0x000000181918723e */ /* 0x000fe400000010ff */
[----:B------:R-:W-:Y:S01]  /*6b50*/  F2FP.BF16.F32.PACK_AB R25, R31, R26 ;  /* 0x0000001a1f19723e */ /* 0x000fe200000010ff */
[----:B------:R1:W-:Y:S01]  /*6b60*/  STS.128 [R102+0x20], R16 ;  /* 0x0000201066007388 */ /* 0x0003e20000000c00 */
[----:B------:R-:W-:Y:S02]  /*6b70*/  F2FP.BF16.F32.PACK_AB R26, R29, R28 ;  /* 0x0000001c1d1a723e */ /* 0x000fe400000010ff */
[----:B------:R-:W-:Y:S05]  /*6b80*/  F2FP.BF16.F32.PACK_AB R27, R35, R30 ;  /* 0x0000001e231b723e */ /* 0x000fea00000010ff */
[----:B------:R1:W-:Y:S01]  /*6b90*/  STS.128 [R110+0x30], R24 ;  /* 0x000030186e007388 */ /* 0x0003e20000000c00 */
[----:B------:R-:W-:Y:S01]  /*6ba0*/  @!PT LDS RZ, [RZ] ;  /* 0x00000000fffff984 */ /* 0x000fe20000000800 */
[----:B------:R-:W-:Y:S01]  /*6bb0*/  @!PT LDS RZ, [RZ] ;  /* 0x00000000fffff984 */ /* 0x000fe20000000800 */
[----:B------:R-:W-:Y:S01]  /*6bc0*/  @!PT LDS RZ, [RZ] ;  /* 0x00000000fffff984 */ /* 0x000fe20000000800 */
[----:B------:R-:W-:Y:S01]  /*6bd0*/  @!PT LDS RZ, [RZ] ;  /* 0x00000000fffff984 */ /* 0x000fe20000000800 */
[----:B------:R2:W-:Y:S07]  /*6be0*/  MEMBAR.ALL.CTA ;  /* 0x0000000000007992 */ /* 0x0005ee0000008000 */
[----:B--2---:R-:W2:Y:S02]  /*6bf0*/  FENCE.VIEW.ASYNC.S ;  /* 0x00000000000073c6 */ /* 0x004ea40000000000 */
[----:B--2---:R-:W-:Y:S06]  /*6c00*/  BAR.SYNC.DEFER_BLOCKING 0x1, 0x80 ;  /* 0x0042000000007b1d */ /* 0x004fec0000010000 */
[----:B------:R-:W-:Y:S05]  /*6c10*/  @P0 BRA `(.L_x_117) ;  /* 0x0000000000380947 */ /* 0x000fea0003800000 */
[----:B------:R-:W-:Y:S02]  /*6c20*/  UIADD3 UR4, UPT, UPT, UR48, 0x200, URZ ;  /* 0x0000020030047890 */ /* 0x000fe4000fffe0ff */
[----:B------:R-:W-:Y:S01]  /*6c30*/  UIADD3 UR8, UP0, UPT, UR52, 0x680, URZ ;  /* 0x0000068034087890 */ /* 0x000fe2000ff1e0ff */
[----:B------:R-:W-:Y:S01]  /*6c40*/  UMOV UR43, UR36 ;  /* 0x00000024002b7c82 */ /* 0x000fe20008000000 */
[----:B------:R-:W-:Y:S02]  /*6c50*/  UIADD3 UR5, UPT, UPT, UR41, 0x80, URZ ;  /* 0x0000008029057890 */ /* 0x000fe4000fffe0ff */
[----:B------:R-:W-:Y:S01]  /*6c60*/  MOV R97, UR4 ;  /* 0x0000000400617c02 */ /* 0x000fe20008000f00 */
[----:B------:R-:W-:Y:S02]  /*6c70*/  UIADD3.X UR9, UPT, UPT, URZ, UR53, URZ, UP0, !UPT ;  /* 0x00000035ff097290 */ /* 0x000fe400087fe4ff */
[----:B------:R-:W-:Y:S01]  /*6c80*/  UIADD3 UR4, UPT, UPT, UR48, 0x1200, URZ ;  /* 0x0000120030047890 */ /* 0x000fe2000fffe0ff */
[----:B------:R-:W-:Y:S01]  /*6c90*/  R2UR UR40, R97 ;  /* 0x00000000612872ca */ /* 0x000fe200000e0000 */
[----:B------:R-:W-:Y:S01]  /*6ca0*/  UMOV UR6, UR42 ;  /* 0x0000002a00067c82 */ /* 0x000fe20008000000 */
[----:B------:R-:W-:Y:S11]  /*6cb0*/  UMOV UR7, UR36 ;  /* 0x0000002400077c82 */ /* 0x000ff60008000000 */
[----:B------:R2:W-:Y:S01]  /*6cc0*/  UTMASTG.3D [UR40], [UR8] ;  /* 0x00000028080073b5 */ /* 0x0005e20008010000 */
[----:B------:R2:W-:Y:S01]  /*6cd0*/  UTMASTG.3D [UR4], [UR8] ;  /* 0x00000004080073b5 */ /* 0x0005e20008010000 */
[----:B------:R0:W-:Y:S01]  /*6ce0*/  UTMACMDFLUSH ;  /* 0x00000000000079b7 */ /* 0x0001e20000000000 */
[----:B--2---:R-:W-:Y:S04]  /*6cf0*/  DEPBAR.LE SB0, 0x1 ;  /* 0x000080400000791a */ /* 0x004fe80000000000 */
.L_x_117:
[----:B------:R-:W-:Y:S05]  /*6d00*/  BSYNC.RECONVERGENT B0 ;  /* 0x0000000000007941 */ /* 0x000fea0003800200 */
.L_x_116:
[----:B------:R-:W-:Y:S01]  /*6d10*/  BAR.SYNC.DEFER_BLOCKING 0x1, 0x80 ;  /* 0x0042000000007b1d */ /* 0x000fe20000010000 */
[----:B------:R-:W-:Y:S01]  /*6d20*/  ISETP.NE.AND P1, PT, R111, RZ, PT ;  /* 0x000000ff6f00720c */ /* 0x000fe20003f25270 */
[----:B------:R-:W-:Y:S01]  /*6d30*/  UISETP.NE.AND UP0, UPT, UR49, URZ, UPT ;  /* 0x000000ff3100728c */ /* 0x000fe2000bf05270 */
[----:B------:R-:W-:Y:S11]  /*6d40*/  LEA R2, R60, UR48, 0x3 ;  /* 0x000000303c027c11 */ /* 0x000ff6000f8e18ff */
[----:B------:R-:W-:Y:S01]  /*6d50*/  @P1 SHF.L.U32 R3, R101, 0x1f, RZ ;  /* 0x0000001f65031819 */ /* 0x000fe200000006ff */
[----:B------:R-:W-:Y:S06]  /*6d60*/  BRA.U !UP0, `(.L_x_118) ;  /* 0x0000000108247547 */ /* 0x000fec000b800000 */
[----:B------:R-:W-:Y:S01]  /*6d70*/  IMAD.U32 R4, RZ, RZ, UR51 ;  /* 0x00000033ff047e24 */ /* 0x000fe2000f8e00ff */
[----:B------:R-:W-:Y:S01]  /*6d80*/  MOV R0, UR37 ;  /* 0x0000002500007c02 */ /* 0x000fe20008000f00 */
[----:B------:R-:W-:Y:S03]  /*6d90*/  UIADD3 UR51, UPT, UPT, UR51, 0x1, URZ ;  /* 0x0000000133337890 */ /* 0x000fe6000fffe0ff */
[----:B------:R-:W-:Y:S01]  /*6da0*/  @P1 LEA R4, R4, UR48, 0x3 ;  /* 0x0000003004041c11 */ /* 0x000fe2000f8e18ff */
[----:B------:R-:W-:Y:S04]  /*6db0*/  UISETP.NE.AND UP0, UPT, UR51, 0x4, UPT ;  /* 0x000000043300788c */ /* 0x000fe8000bf05270 */
[----:B------:R-:W-:Y:S01]  /*6dc0*/  @P1 VIADD R4, R4, 0x60 ;  /* 0x0000006004041836 */ /* 0x000fe20000000000 */
[----:B------:R-:W-:Y:S04]  /*6dd0*/  USEL UR51, UR51, URZ, UP0 ;  /* 0x000000ff33337287 */ /* 0x000fe80008000000 */
[----:B------:R-:W-:Y:S04]  /*6de0*/  @P1 PRMT R0, R0, 0x654, R4 ;  /* 0x0000065400001816 */ /* 0x000fe80000000004 */
[----:B------:R2:W-:Y:S04]  /*6df0*/  @P1 SYNCS.ARRIVE.TRANS64.RED.A1T0 RZ, [R0+URZ], RZ ;  /* 0x000000ff00ff19a7 */ /* 0x0005e800081004ff */
.L_x_118:
[----:B------:R-:W4:Y:S01]  /*6e00*/  @P1 SYNCS.PHASECHK.TRANS64.TRYWAIT P0, [R2+URZ+0x40], R3 ;  /* 0x00004003020015a7 */ /* 0x000f2200080011ff */
[----:B------:R-:W-:Y:S01]  /*6e10*/  BSSY B1, `(.L_x_119) ;  /* 0x0000016000017945 */ /* 0x000fe20003800000 */
[----:B----4-:R-:W-:Y:S03]  /*6e20*/  @P1 SEL R61, RZ, 0x1, !P0 ;  /* 0x00000001ff3d1807 */ /* 0x010fe60004000000 */
[----:B------:R-:W-:Y:S05]  /*6e30*/  @!P1 BRA `(.L_x_120) ;  /* 0x00000000004c9947 */ /* 0x000fea0003800000 */
[----:B------:R-:W-:Y:S01]  /*6e40*/  ISETP.NE.AND P0, PT, R61, RZ, PT ;  /* 0x000000ff3d00720c */ /* 0x000fe20003f05270 */
[----:B------:R-:W-:Y:S01]  /*6e50*/  BSSY B0, `(.L_x_121) ;  /* 0x000000b000007945 */ /* 0x000fe20003800000 */
[----:B------:R-:W-:Y:S11]  /*6e60*/  ISETP.NE.AND P1, PT, R62, RZ, PT ;  /* 0x000000ff3e00720c */ /* 0x000ff60003f25270 */
[----:B------:R-:W-:Y:S02]  /*6e70*/  @!UPT UIADD3 URZ, UPT, UPT, URZ, URZ, URZ ;  /* 0x000000fffffff290 */ /* 0x000fe4000fffe0ff */
[C---:B------:R-:W-:Y:S01]  /*6e80*/  @P1 IMAD R6, R60.reuse, 0x2000, R104 ;  /* 0x000020003c061824 */ /* 0x040fe200078e0268 */
[C---:B------:R-:W-:Y:S01]  /*6e90*/  @P1 LEA R4, R60.reuse, R102, 0xd ;  /* 0x000000663c041211 */ /* 0x040fe200078e68ff */
[C---:B------:R-:W-:Y:S02]  /*6ea0*/  @P1 IMAD R5, R60.reuse, 0x2000, R103 ;  /* 0x000020003c051824 */ /* 0x040fe400078e0267 */
[----:B------:R-:W-:Y:S01]  /*6eb0*/  @P1 IMAD R3, R60, 0x2000, R110 ;  /* 0x000020003c031824 */ /* 0x000fe200078e026e */
[----:B------:R-:W-:Y:S06]  /*6ec0*/  @P0 BRA `(.L_x_122) ;  /* 0x00000000000c0947 */ /* 0x000fec0003800000 */
[----:B--2---:R-:W-:Y:S04]  /*6ed0*/  SHF.L.U32 R0, R101, 0x1f, RZ ;  /* 0x0000001f65007819 */ /* 0x004fe800000006ff */
[----:B------:R-:W2:Y:S02]  /*6ee0*/  SYNCS.PHASECHK.TRANS64.TRYWAIT P0, [R2+URZ+0x40], R0 ;  /* 0x00004000020075a7 */ /* 0x000ea400080011ff */
[----:B--2---:R-:W-:Y:S05]  /*6ef0*/  @!P0 BRA `(.L_x_123) ;  /* 0x0000003000ec8947 */ /* 0x004fea0003800000 */
.L_x_122:
[----:B------:R-:W-:Y:S05]  /*6f00*/  BSYNC B0 ;  /* 0x0000000000007941 */ /* 0x000fea0003800000 */
.L_x_121:
[----:B------:R-:W-:Y:S02]  /*6f10*/  ISETP.NE.AND P0, PT, R62, RZ, PT ;  /* 0x000000ff3e00720c */ /* 0x000fe40003f05270 */
[----:B------:R-:W-:Y:S11]  /*6f20*/  IADD3 R60, PT, PT, R60, 0x1, RZ ;  /* 0x000000013c3c7810 */ /* 0x000ff60007ffe0ff */
[----:B------:R4:W1:Y:S04]  /*6f30*/  @P0 LDS.128 R56, [R6] ;  /* 0x0000000006380984 */ /* 0x0008680000000c00 */
[----:B------:R4:W1:Y:S04]  /*6f40*/  @P0 LDS.128 R64, [R5+0x10] ;  /* 0x0000100005400984 */ /* 0x0008680000000c00 */
[----:B------:R4:W1:Y:S04]  /*6f50*/  @P0 LDS.128 R72, [R4+0x20] ;  /* 0x0000200004480984 */ /* 0x0008680000000c00 */
[----:B------:R4:W1:Y:S02]  /*6f60*/  @P0 LDS.128 R80, [R3+0x30] ;  /* 0x0000300003500984 */ /* 0x0008640000000c00 */
.L_x_120:
[----:B------:R-:W-:Y:S05]  /*6f70*/  BSYNC B1 ;  /* 0x0000000000017941 */ /* 0x000fea0003800000 */
.L_x_119:
[----:B--2---:R-:W-:Y:S05]  /*6f80*/  VIADD R0, R48, 0x20 ;  /* 0x0000002030007836 */ /* 0x004fea0000000000 */
[----:B------:R-:W-:Y:S04]  /*6f90*/  SHF.R.U32.HI R0, RZ, 0x15, R0 ;  /* 0x00000015ff007819 */ /* 0x000fe80000011600 */
[----:B------:R-:W-:Y:S11]  /*6fa0*/  LOP3.LUT P0, RZ, R0, 0x3, R96, 0x48, !PT ;  /* 0x0000000300ff7812 */ /* 0x000ff60007804860 */
[----:B------:R-:W-:Y:S02]  /*6fb0*/  @!UPT UIADD3 URZ, UPT, UPT, URZ, URZ, URZ ;  /* 0x000000fffffff290 */ /* 0x000fe4000fffe0ff */
[----:B------:R-:W-:Y:S05]  /*6fc0*/  @!P0 BRA `(.L_x_124) ;  /* 0x0000000000408947 */ /* 0x000fea0003800000 */
[----:B------:R-:W2:Y:S01]  /*6fd0*/  LDCU.64 UR8, c[0x4][0x70] ;  /* 0x01000e00ff0877ac */ /* 0x000ea20008000a00 */
[----:B----4-:R-:W-:Y:S01]  /*6fe0*/  MOV R3, 0x0 ;  /* 0x0000000000037802 */ /* 0x010fe20000000f00 */
[----:B------:R-:W-:Y:S02]  /*6ff0*/  HFMA2 R12, -RZ, RZ, 0, 5.9604644775390625e-08 ;  /* 0x00000001ff0c7431 */ /* 0x000fe400000001ff */
[----:B-1----:R-:W-:Y:S02]  /*7000*/  IMAD.MOV.U32 R8, RZ, RZ, 0x192 ;  /* 0x00000192ff087424 */ /* 0x002fe400078e00ff */
[----:B------:R-:W-:Y:S01]  /*7010*/  IMAD.MOV.U32 R13, RZ, RZ, RZ ;  /* 0x000000ffff0d7224 */ /* 0x000fe200078e00ff */
[----:B------:R-:W1:Y:S01]  /*7020*/  LDCU.64 UR6, c[0x4][0x78] ;  /* 0x01000f00ff0677ac */ /* 0x000e620008000a00 */
[----:B------:R-:W4:Y:S01]  /*7030*/  LDC.64 R2, c[0x4][R3] ;  /* 0x0100000003027b82 */ /* 0x000f220000000a00 */
[----:B------:R-:W5:Y:S01]  /*7040*/  LDCU.64 UR4, c[0x4][0x10] ;  /* 0x01000200ff0477ac */ /* 0x000f620008000a00 */
[----:B--2---:R-:W-:Y:S01]  /*7050*/  MOV R5, UR9 ;  /* 0x0000000900057c02 */ /* 0x004fe20008000f00 */
[----:B------:R-:W-:Y:S01]  /*7060*/  IMAD.U32 R4, RZ, RZ, UR8 ;  /* 0x00000008ff047e24 */ /* 0x000fe2000f8e00ff */
[----:B-1----:R-:W-:Y:S01]  /*7070*/  MOV R7, UR7 ;  /* 0x0000000700077c02 */ /* 0x002fe20008000f00 */
[----:B------:R-:W-:Y:S01]  /*7080*/  IMAD.U32 R6, RZ, RZ, UR6 ;  /* 0x00000006ff067e24 */ /* 0x000fe2000f8e00ff */
[----:B-----5:R-:W-:Y:S01]  /*7090*/  MOV R11, UR5 ;  /* 0x00000005000b7c02 */ /* 0x020fe20008000f00 */
[----:B------:R-:W-:Y:S02]  /*70a0*/  IMAD.U32 R10, RZ, RZ, UR4 ;  /* 0x00000004ff0a7e24 */ /* 0x000fe4000f8e00ff */
[----:B------:R-:W-:Y:S07]  /*70b0*/  LEPC R20, `(.L_x_124) ;  /* 0x000000001014794e */ /* 0x000fee0000000000 */
[----:B---34-:R-:W-:Y:S05]  /*70c0*/  CALL.ABS.NOINC R2 ;  /* 0x0000000002007343 */ /* 0x018fea0003c00000 */
.L_x_124:
[----:B------:R-:W-:Y:S01]  /*70d0*/  ISETP.NE.AND P6, PT, R111, RZ, PT ;  /* 0x000000ff6f00720c */ /* 0x000fe20003fc5270 */
[----:B------:R-:W-:Y:S05]  /*70e0*/  WARPSYNC.ALL ;  /* 0x0000000000007948 */ /* 0x000fea0003800000 */
[----:B------:R-:W-:Y:S01]  /*70f0*/  R2UR UR4, R48 ;  /* 0x00000000300472ca */ /* 0x000fe200000e0000 */
[----:B------:R-:W-:Y:S01]  /*7100*/  BSSY.RECONVERGENT B0, `(.L_x_125) ;  /* 0x0000094000007945 */ /* 0x000fe20003800200 */
[----:B------:R-:W-:Y:S02]  /*7110*/  MOV R50, UR51 ;  /* 0x0000003300327c02 */ /* 0x000fe40008000f00 */
[----:B-1--4-:R-:W-:Y:S02]  /*7120*/  SHF.L.U32 R3, R56, 0x10, RZ ;  /* 0x0000001038037819 */ /* 0x012fe400000006ff */
[----:B------:R-:W-:Y:S02]  /*7130*/  MOV R63, UR37 ;  /* 0x00000025003f7c02 */ /* 0x000fe40008000f00 */
[----:B------:R-:W-:Y:S02]  /*7140*/  @P6 LEA R50, R50, UR48, 0x3 ;  /* 0x0000003032326c11 */ /* 0x000fe4000f8e18ff */
[----:B------:R-:W-:Y:S02]  /*7150*/  LOP3.LUT R51, R57, 0xffff0000, RZ, 0xc0, !PT ;  /* 0xffff000039337812 */ /* 0x000fe400078ec0ff */
[----:B------:R-:W-:Y:S01]  /*7160*/  @P6 IADD3 R50, PT, PT, R50, 0x60, RZ ;  /* 0x0000006032326810 */ /* 0x000fe20007ffe0ff */
[----:B------:R-:W1:Y:S01]  /*7170*/  LDTM.x32 R4, tmem[UR4+0x20] ;  /* 0x00002004000479ee */ /* 0x000e6200082c0000 */
[----:B------:R-:W-:Y:S02]  /*7180*/  ISETP.NE.AND P0, PT, R106, RZ, PT ;  /* 0x000000ff6a00720c */ /* 0x000fe40003f05270 */
[----:B------:R-:W-:Y:S02]  /*7190*/  @P6 PRMT R63, R63, 0x654, R50 ;  /* 0x000006543f3f6816 */ /* 0x000fe40000000032 */
[----:B------:R-:W-:Y:S01]  /*71a0*/  SHF.L.U32 R50, R57, 0x10, RZ ;  /* 0x0000001039327819 */ /* 0x000fe200000006ff */
[C---:B-1----:R-:W-:Y:S01]  /*71b0*/  FMUL R0, R47.reuse, R4 ;  /* 0x000000042f007220 */ /* 0x042fe20000400000 */
[----:B------:R-:W-:Y:S01]  /*71c0*/  LOP3.LUT R4, R56, 0xffff0000, RZ, 0xc0, !PT ;  /* 0xffff000038047812 */ /* 0x000fe200078ec0ff */
[C---:B------:R-:W-:Y:S01]  /*71d0*/  FMUL R2, R47.reuse, R5 ;  /* 0x000000052f027220 */ /* 0x040fe20000400000 */
[----:B------:R-:W-:Y:S01]  /*71e0*/  FMUL R7, R47, R7 ;  /* 0x000000072f077220 */ /* 0x000fe20000400000 */
[----:B------:R-:W-:Y:S01]  /*71f0*/  FFMA R0, R49, R3, R0 ;  /* 0x0000000331007223 */ /* 0x000fe20000000000 */
[----:B------:R-:W-:Y:S01]  /*7200*/  FMUL R3, R47, R6 ;  /* 0x000000062f037220 */ /* 0x000fe20000400000 */
[----:B------:R-:W-:Y:S01]  /*7210*/  FFMA R2, R49, R4, R2 ;  /* 0x0000000431027223 */ /* 0x000fe20000000002 */
[C---:B------:R-:W-:Y:S01]  /*7220*/  FMUL R4, R47.reuse, R8 ;  /* 0x000000082f047220 */ /* 0x040fe20000400000 */
[C---:B------:R-:W-:Y:S01]  /*7230*/  FMUL R8, R47.reuse, R12 ;  /* 0x0000000c2f087220 */ /* 0x040fe20000400000 */
[C---:B------:R-:W-:Y:S01]  /*7240*/  FMUL R12, R47.reuse, R16 ;  /* 0x000000102f0c7220 */ /* 0x040fe20000400000 */
[C---:B------:R-:W-:Y:S01]  /*7250*/  FMUL R16, R47.reuse, R20 ;  /* 0x000000142f107220 */ /* 0x040fe20000400000 */
[----:B------:R-:W-:Y:S01]  /*7260*/  F2FP.BF16.F32.PACK_AB R52, R2, R0 ;  /* 0x000000000234723e */ /* 0x000fe200000010ff */
[C---:B------:R-:W-:Y:S01]  /*7270*/  FMUL R20, R47.reuse, R24 ;  /* 0x000000182f147220 */ /* 0x040fe20000400000 */
[C---:B------:R-:W-:Y:S01]  /*7280*/  LOP3.LUT R0, R58.reuse, 0xffff0000, RZ, 0xc0, !PT ;  /* 0xffff00003a007812 */ /* 0x040fe200078ec0ff */
[----:B------:R-:W-:Y:S01]  /*7290*/  FMUL R24, R47, R28 ;  /* 0x0000001c2f187220 */ /* 0x000fe20000400000 */
[----:B------:R-:W-:Y:S01]  /*72a0*/  SHF.L.U32 R2, R59, 0x10, RZ ;  /* 0x000000103b027819 */ /* 0x000fe200000006ff */
[C---:B------:R-:W-:Y:S01]  /*72b0*/  FMUL R28, R47.reuse, R32 ;  /* 0x000000202f1c7220 */ /* 0x040fe20000400000 */
[----:B------:R-:W-:Y:S01]  /*72c0*/  SHF.L.U32 R32, R58, 0x10, RZ ;  /* 0x000000103a207819 */ /* 0x000fe200000006ff */
[----:B------:R-:W-:Y:S01]  /*72d0*/  FMUL R5, R47, R9 ;  /* 0x000000092f057220 */ /* 0x000fe20000400000 */
[C---:B------:R-:W-:Y:S01]  /*72e0*/  FFMA R3, R49.reuse, R50, R3 ;  /* 0x0000003231037223 */ /* 0x040fe20000000003 */
[----:B------:R-:W-:Y:S01]  /*72f0*/  FFMA R7, R49, R51, R7 ;  /* 0x0000003331077223 */ /* 0x000fe20000000007 */
[----:B------:R-:W-:Y:S01]  /*7300*/  FMUL R6, R47, R10 ;  /* 0x0000000a2f067220 */ /* 0x000fe20000400000 */
[----:B------:R-:W-:Y:S01]  /*7310*/  FFMA R4, R49, R32, R4 ;  /* 0x0000002031047223 */ /* 0x000fe20000000004 */
[----:B------:R-:W-:Y:S01]  /*7320*/  LOP3.LUT R32, R59, 0xffff0000, RZ, 0xc0, !PT ;  /* 0xffff00003b207812 */ /* 0x000fe200078ec0ff */
[----:B------:R-:W-:Y:S01]  /*7330*/  FFMA R5, R49, R0, R5 ;  /* 0x0000000031057223 */ /* 0x000fe20000000005 */
[C---:B------:R-:W-:Y:S01]  /*7340*/  SHF.L.U32 R0, R64.reuse, 0x10, RZ ;  /* 0x0000001040007819 */ /* 0x040fe200000006ff */
[----:B------:R-:W-:Y:S01]  /*7350*/  FMUL R11, R47, R11 ;  /* 0x0000000b2f0b7220 */ /* 0x000fe20000400000 */
[----:B------:R-:W-:Y:S01]  /*7360*/  F2FP.BF16.F32.PACK_AB R53, R7, R3 ;  /* 0x000000030735723e */ /* 0x000fe200000010ff */
[C---:B------:R-:W-:Y:S01]  /*7370*/  FFMA R6, R49.reuse, R2, R6 ;  /* 0x0000000231067223 */ /* 0x040fe20000000006 */
[----:B------:R-:W-:Y:S01]  /*7380*/  LOP3.LUT R2, R64, 0xffff0000, RZ, 0xc0, !PT ;  /* 0xffff000040027812 */ /* 0x000fe200078ec0ff */
[----:B------:R-:W-:Y:S01]  /*7390*/  FFMA R11, R49, R32, R11 ;  /* 0x00000020310b7223 */ /* 0x000fe2000000000b */
[----:B------:R-:W-:Y:S01]  /*73a0*/  SHF.L.U32 R3, R65, 0x10, RZ ;  /* 0x0000001041037819 */ /* 0x000fe200000006ff */
[----:B------:R-:W-:Y:S01]  /*73b0*/  FFMA R8, R49, R0, R8 ;  /* 0x0000000031087223 */ /* 0x000fe20000000008 */
[----:B------:R-:W-:Y:S01]  /*73c0*/  LOP3.LUT R0, R65, 0xffff0000, RZ, 0xc0, !PT ;  /* 0xffff000041007812 */ /* 0x000fe200078ec0ff */
[----:B------:R-:W-:Y:S01]  /*73d0*/  FMUL R9, R47, R13 ;  /* 0x0000000d2f097220 */ /* 0x000fe20000400000 */
[----:B------:R-:W-:Y:S01]  /*73e0*/  F2FP.BF16.F32.PACK_AB R54, R5, R4 ;  /* 0x000000040536723e */ /* 0x000fe200000010ff */
[----:B------:R-:W-:Y:S01]  /*73f0*/  FMUL R10, R47, R14 ;  /* 0x0000000e2f0a7220 */ /* 0x000fe20000400000 */
[----:B------:R-:W-:Y:S01]  /*7400*/  F2FP.BF16.F32.PACK_AB R55, R11, R6 ;  /* 0x000000060b37723e */ /* 0x000fe200000010ff */
[----:B------:R-:W-:Y:S01]  /*7410*/  FMUL R15, R47, R15 ;  /* 0x0000000f2f0f7220 */ /* 0x000fe20000400000 */
[----:B------:R-:W-:Y:S01]  /*7420*/  SHF.L.U32 R4, R81, 0x10, RZ ;  /* 0x0000001051047819 */ /* 0x000fe200000006ff */
[C---:B------:R-:W-:Y:S01]  /*7430*/  FFMA R9, R49.reuse, R2, R9 ;  /* 0x0000000231097223 */ /* 0x040fe20000000009 */
[C---:B------:R-:W-:Y:S01]  /*7440*/  SHF.L.U32 R2, R66.reuse, 0x10, RZ ;  /* 0x0000001042027819 */ /* 0x040fe200000006ff */
[C---:B------:R-:W-:Y:S01]  /*7450*/  FFMA R10, R49.reuse, R3, R10 ;  /* 0x00000003310a7223 */ /* 0x040fe2000000000a */
[----:B------:R-:W-:Y:S01]  /*7460*/  LOP3.LUT R3, R66, 0xffff0000, RZ, 0xc0, !PT ;  /* 0xffff000042037812 */ /* 0x000fe200078ec0ff */
[----:B------:R-:W-:Y:S01]  /*7470*/  FFMA R15, R49, R0, R15 ;  /* 0x00000000310f7223 */ /* 0x000fe2000000000f */
[----:B------:R-:W-:Y:S01]  /*7480*/  SHF.L.U32 R0, R67, 0x10, RZ ;  /* 0x0000001043007819 */ /* 0x000fe200000006ff */
[----:B------:R-:W-:Y:S01]  /*7490*/  FMUL R13, R47, R17 ;  /* 0x000000112f0d7220 */ /* 0x000fe20000400000 */
[----:B------:R-:W-:Y:S01]  /*74a0*/  F2FP.BF16.F32.PACK_AB R8, R9, R8 ;  /* 0x000000080908723e */ /* 0x000fe200000010ff */
[----:B------:R-:W-:Y:S01]  /*74b0*/  FMUL R14, R47, R18 ;  /* 0x000000122f0e7220 */ /* 0x000fe20000400000 */
[----:B------:R-:W-:Y:S01]  /*74c0*/  F2FP.BF16.F32.PACK_AB R9, R15, R10 ;  /* 0x0000000a0f09723e */ /* 0x000fe200000010ff */
[----:B------:R-:W-:Y:S01]  /*74d0*/  FFMA R12, R49, R2, R12 ;  /* 0x00000002310c7223 */ /* 0x000fe2000000000c */
[----:B------:R-:W-:Y:S01]  /*74e0*/  LOP3.LUT R2, R67, 0xffff0000, RZ, 0xc0, !PT ;  /* 0xffff000043027812 */ /* 0x000fe200078ec0ff */
[----:B------:R-:W-:Y:S01]  /*74f0*/  FFMA R13, R49, R3, R13 ;  /* 0x00000003310d7223 */ /* 0x000fe2000000000d */
[----:B------:R-:W-:Y:S01]  /*7500*/  SHF.L.U32 R3, R73, 0x10, RZ ;  /* 0x0000001049037819 */ /* 0x000fe200000006ff */
[----:B------:R-:W-:Y:S01]  /*7510*/  FFMA R14, R49, R0, R14 ;  /* 0x00000000310e7223 */ /* 0x000fe2000000000e */
[C---:B------:R-:W-:Y:S01]  /*7520*/  SHF.L.U32 R0, R72.reuse, 0x10, RZ ;  /* 0x0000001048007819 */ /* 0x040fe200000006ff */
[----:B------:R-:W-:Y:S01]  /*7530*/  FMUL R19, R47, R19 ;  /* 0x000000132f137220 */ /* 0x000fe20000400000 */
[----:B------:R-:W-:Y:S01]  /*7540*/  F2FP.BF16.F32.PACK_AB R10, R13, R12 ;  /* 0x0000000c0d0a723e */ /* 0x000fe200000010ff */
[----:B------:R-:W-:Y:S01]  /*7550*/  FMUL R17, R47, R21 ;  /* 0x000000152f117220 */ /* 0x000fe20000400000 */
[----:B------:R-:W-:Y:S01]  /*7560*/  LOP3.LUT R5, R83, 0xffff0000, RZ, 0xc0, !PT ;  /* 0xffff000053057812 */ /* 0x000fe200078ec0ff */
[C---:B------:R-:W-:Y:S01]  /*7570*/  FFMA R19, R49.reuse, R2, R19 ;  /* 0x0000000231137223 */ /* 0x040fe20000000013 */
[----:B------:R-:W-:Y:S01]  /*7580*/  LOP3.LUT R2, R72, 0xffff0000, RZ, 0xc0, !PT ;  /* 0xffff000048027812 */ /* 0x000fe200078ec0ff */
[----:B------:R1:W-:Y:S01]  /*7590*/  STS.128 [R104+0x2000], R52 ;  /* 0x0020003468007388 */ /* 0x0003e20000000c00 */
[----:B------:R-:W-:Y:S01]  /*75a0*/  FFMA R16, R49, R0, R16 ;  /* 0x0000000031107223 */ /* 0x000fe20000000010 */
[----:B------:R-:W-:Y:S01]  /*75b0*/  LOP3.LUT R0, R73, 0xffff0000, RZ, 0xc0, !PT ;  /* 0xffff000049007812 */ /* 0x000fe200078ec0ff */
[----:B------:R-:W-:Y:S01]  /*75c0*/  FMUL R18, R47, R22 ;  /* 0x000000162f127220 */ /* 0x000fe20000400000 */
[----:B------:R-:W-:Y:S01]  /*75d0*/  F2FP.BF16.F32.PACK_AB R11, R19, R14 ;  /* 0x0000000e130b723e */ /* 0x000fe200000010ff */
[----:B------:R-:W-:Y:S01]  /*75e0*/  FMUL R23, R47, R23 ;  /* 0x000000172f177220 */ /* 0x000fe20000400000 */
[C---:B------:R-:W-:Y:S01]  /*75f0*/  FFMA R17, R49.reuse, R2, R17 ;  /* 0x0000000231117223 */ /* 0x040fe20000000011 */
[C---:B------:R-:W-:Y:S01]  /*7600*/  SHF.L.U32 R2, R74.reuse, 0x10, RZ ;  /* 0x000000104a027819 */ /* 0x040fe200000006ff */
[----:B------:R-:W-:Y:S01]  /*7610*/  FFMA R18, R49, R3, R18 ;  /* 0x0000000331127223 */ /* 0x000fe20000000012 */
[----:B------:R-:W-:Y:S01]  /*7620*/  SHF.L.U32 R3, R75, 0x10, RZ ;  /* 0x000000104b037819 */ /* 0x000fe200000006ff */
[----:B------:R1:W-:Y:S01]  /*7630*/  STS.128 [R103+0x2010], R8 ;  /* 0x0020100867007388 */ /* 0x0003e20000000c00 */
[----:B------:R-:W-:Y:S01]  /*7640*/  F2FP.BF16.F32.PACK_AB R16, R17, R16 ;  /* 0x000000101110723e */ /* 0x000fe200000010ff */
[----:B------:R-:W-:Y:S01]  /*7650*/  FFMA R23, R49, R0, R23 ;  /* 0x0000000031177223 */ /* 0x000fe20000000017 */
[----:B------:R-:W-:Y:S01]  /*7660*/  LOP3.LUT R0, R74, 0xffff0000, RZ, 0xc0, !PT ;  /* 0xffff00004a007812 */ /* 0x000fe200078ec0ff */
[C---:B------:R-:W-:Y:S01]  /*7670*/  FMUL R21, R47.reuse, R25 ;  /* 0x000000192f157220 */ /* 0x040fe20000400000 */
[----:B------:R-:W-:Y:S01]  /*7680*/  FMUL R22, R47, R26 ;  /* 0x0000001a2f167220 */ /* 0x000fe20000400000 */
[C---:B------:R-:W-:Y:S01]  /*7690*/  FFMA R20, R49.reuse, R2, R20 ;  /* 0x0000000231147223 */ /* 0x040fe20000000014 */
[C---:B------:R-:W-:Y:S01]  /*76a0*/  SHF.L.U32 R2, R80.reuse, 0x10, RZ ;  /* 0x0000001050027819 */ /* 0x040fe200000006ff */
[----:B------:R-:W-:Y:S01]  /*76b0*/  FFMA R21, R49, R0, R21 ;  /* 0x0000000031157223 */ /* 0x000fe20000000015 */
[----:B------:R-:W-:Y:S01]  /*76c0*/  LOP3.LUT R0, R75, 0xffff0000, RZ, 0xc0, !PT ;  /* 0xffff00004b007812 */ /* 0x000fe200078ec0ff */
[----:B------:R-:W-:Y:S01]  /*76d0*/  FFMA R22, R49, R3, R22 ;  /* 0x0000000331167223 */ /* 0x000fe20000000016 */
[C---:B------:R-:W-:Y:S01]  /*76e0*/  FMUL R27, R47.reuse, R27 ;  /* 0x0000001b2f1b7220 */ /* 0x040fe20000400000 */
[----:B------:R-:W-:Y:S01]  /*76f0*/  LOP3.LUT R3, R80, 0xffff0000, RZ, 0xc0, !PT ;  /* 0xffff000050037812 */ /* 0x000fe200078ec0ff */
[C---:B------:R-:W-:Y:S01]  /*7700*/  FMUL R25, R47.reuse, R29 ;  /* 0x0000001d2f197220 */ /* 0x040fe20000400000 */
[----:B------:R-:W-:Y:S01]  /*7710*/  FMUL R26, R47, R30 ;  /* 0x0000001e2f1a7220 */ /* 0x000fe20000400000 */
[C---:B------:R-:W-:Y:S01]  /*7720*/  FFMA R27, R49.reuse, R0, R27 ;  /* 0x00000000311b7223 */ /* 0x040fe2000000001b */
[----:B------:R-:W-:Y:S01]  /*7730*/  FFMA R24, R49, R2, R24 ;  /* 0x0000000231187223 */ /* 0x000fe20000000018 */
[----:B------:R-:W-:Y:S01]  /*7740*/  LOP3.LUT R0, R81, 0xffff0000, RZ, 0xc0, !PT ;  /* 0xffff000051007812 */ /* 0x000fe200078ec0ff */
[----:B------:R-:W-:Y:S01]  /*7750*/  FFMA R25, R49, R3, R25 ;  /* 0x0000000331197223 */ /* 0x000fe20000000019 */
[----:B------:R-:W-:Y:S01]  /*7760*/  FMUL R31, R47, R31 ;  /* 0x0000001f2f1f7220 */ /* 0x000fe20000400000 */
[C---:B------:R-:W-:Y:S01]  /*7770*/  SHF.L.U32 R2, R82.reuse, 0x10, RZ ;  /* 0x0000001052027819 */ /* 0x040fe200000006ff */
[----:B------:R-:W-:Y:S01]  /*7780*/  FFMA R26, R49, R4, R26 ;  /* 0x00000004311a7223 */ /* 0x000fe2000000001a */
[----:B------:R-:W-:Y:S01]  /*7790*/  LOP3.LUT R3, R82, 0xffff0000, RZ, 0xc0, !PT ;  /* 0xffff000052037812 */ /* 0x000fe200078ec0ff */
[----:B------:R-:W-:Y:S01]  /*77a0*/  FMUL R29, R47, R33 ;  /* 0x000000212f1d7220 */ /* 0x000fe20000400000 */
[----:B------:R-:W-:Y:S01]  /*77b0*/  SHF.L.U32 R4, R83, 0x10, RZ ;  /* 0x0000001053047819 */ /* 0x000fe200000006ff */
[----:B------:R-:W-:Y:S01]  /*77c0*/  FMUL R30, R47, R34 ;  /* 0x000000222f1e7220 */ /* 0x000fe20000400000 */
[----:B------:R-:W-:Y:S01]  /*77d0*/  F2FP.BF16.F32.PACK_AB R17, R23, R18 ;  /* 0x000000121711723e */ /* 0x000fe200000010ff */
[----:B------:R-:W-:Y:S01]  /*77e0*/  FFMA R31, R49, R0, R31 ;  /* 0x00000000311f7223 */ /* 0x000fe2000000001f */
[----:B------:R-:W-:Y:S01]  /*77f0*/  FMUL R35, R47, R35 ;  /* 0x000000232f237220 */ /* 0x000fe20000400000 */
[----:B------:R-:W-:Y:S01]  /*7800*/  F2FP.BF16.F32.PACK_AB R18, R21, R20 ;  /* 0x000000141512723e */ /* 0x000fe200000010ff */
[----:B------:R-:W-:Y:S01]  /*7810*/  FFMA R28, R49, R2, R28 ;  /* 0x00000002311c7223 */ /* 0x000fe2000000001c */
[----:B------:R-:W-:Y:S01]  /*7820*/  F2FP.BF16.F32.PACK_AB R19, R27, R22 ;  /* 0x000000161b13723e */ /* 0x000fe200000010ff */
[C---:B------:R-:W-:Y:S01]  /*7830*/  FFMA R29, R49.reuse, R3, R29 ;  /* 0x00000003311d7223 */ /* 0x040fe2000000001d */
[C---:B------:R-:W-:Y:S01]  /*7840*/  FFMA R30, R49.reuse, R4, R30 ;  /* 0x00000004311e7223 */ /* 0x040fe2000000001e */
[----:B------:R-:W-:Y:S01]  /*7850*/  FFMA R35, R49, R5, R35 ;  /* 0x0000000531237223 */ /* 0x000fe20000000023 */
[----:B------:R-:W-:Y:S01]  /*7860*/  F2FP.BF16.F32.PACK_AB R24, R25, R24 ;  /* 0x000000181918723e */ /* 0x000fe200000010ff */
[----:B------:R1:W-:Y:S01]  /*7870*/  STS.128 [R102+0x2020], R16 ;  /* 0x0020201066007388 */ /* 0x0003e20000000c00 */
[----:B------:R-:W-:Y:S02]  /*7880*/  F2FP.BF16.F32.PACK_AB R25, R31, R26 ;  /* 0x0000001a1f19723e */ /* 0x000fe400000010ff */
[----:B------:R-:W-:Y:S02]  /*7890*/  F2FP.BF16.F32.PACK_AB R26, R29, R28 ;  /* 0x0000001c1d1a723e */ /* 0x000fe400000010ff */
[----:B------:R-:W-:Y:S02]  /*78a0*/  F2FP.BF16.F32.PACK_AB R27, R35, R30 ;  /* 0x0000001e231b723e */ /* 0x000fe400000010ff */
[----:B------:R-:W-:Y:S02]  /*78b0*/  LEA R0, R60, UR48, 0x3 ;  /* 0x000000303c007c11 */ /* 0x000fe4000f8e18ff */
[----:B------:R-:W-:Y:S01]  /*78c0*/  @P6 SHF.L.U32 R2, R101, 0x1f, RZ ;  /* 0x0000001f65026819 */ /* 0x000fe200000006ff */
        /* <DEDUP_REMOVED lines=9> */
[----:B------:R-:W-:Y:S02]  /*7960*/  UIADD3 UR12, UP0, UPT, UR52, 0x680, URZ ;  /* 0x00000680340c7890 */ /* 0x000fe4000ff1e0ff */
[----:B------:R-:W-:Y:S02]  /*7970*/  UIADD3 UR9, UPT, UPT, UR41, 0x20, URZ ;  /* 0x0000002029097890 */ /* 0x000fe4000fffe0ff */
[----:B------:R-:W-:Y:S02]  /*7980*/  UIADD3 UR8, UPT, UPT, UR48, 0x2200, URZ ;  /* 0x0000220030087890 */ /* 0x000fe4000fffe0ff */
[----:B------:R-:W-:Y:S01]  /*7990*/  UIADD3.X UR13, UPT, UPT, URZ, UR53, URZ, UP0, !UPT ;  /* 0x00000035ff0d7290 */ /* 0x000fe200087fe4ff */
[----:B------:R-:W-:Y:S01]  /*79a0*/  UMOV UR10, UR42 ;  /* 0x0000002a000a7c82 */ /* 0x000fe20008000000 */
[----:B------:R-:W-:Y:S01]  /*79b0*/  UMOV UR11, UR36 ;  /* 0x00000024000b7c82 */ /* 0x000fe20008000000 */
[----:B------:R-:W-:Y:S02]  /*79c0*/  UIADD3 UR5, UPT, UPT, UR41, 0xa0, URZ ;  /* 0x000000a029057890 */ /* 0x000fe4000fffe0ff */
[----:B------:R-:W-:Y:S01]  /*79d0*/  UIADD3 UR4, UPT, UPT, UR48, 0x3200, URZ ;  /* 0x0000320030047890 */ /* 0x000fe2000fffe0ff */
[----:B------:R-:W-:Y:S03]  /*79e0*/  UMOV UR6, UR42 ;  /* 0x0000002a00067c82 */ /* 0x000fe60008000000 */
[----:B------:R2:W-:Y:S01]  /*79f0*/  UTMASTG.3D [UR8], [UR12] ;  /* 0x000000080c0073b5 */ /* 0x0005e20008010000 */
[----:B------:R-:W-:Y:S04]  /*7a00*/  UMOV UR7, UR36 ;  /* 0x0000002400077c82 */ /* 0x000fe80008000000 */
[----:B------:R2:W-:Y:S01]  /*7a10*/  UTMASTG.3D [UR4], [UR12] ;  /* 0x000000040c0073b5 */ /* 0x0005e20008010000 */
[----:B------:R0:W-:Y:S01]  /*7a20*/  UTMACMDFLUSH ;  /* 0x00000000000079b7 */ /* 0x0001e20000000000 */
[----:B--2---:R-:W-:Y:S04]  /*7a30*/  DEPBAR.LE SB0, 0x1 ;  /* 0x000080400000791a */ /* 0x004fe80000000000 */
.L_x_126:
[----:B------:R-:W-:Y:S05]  /*7a40*/  BSYNC.RECONVERGENT B0 ;  /* 0x0000000000007941 */ /* 0x000fea0003800200 */
.L_x_125:
[----:B------:R-:W-:Y:S01]  /*7a50*/  BAR.SYNC.DEFER_BLOCKING 0x1, 0x80 ;  /* 0x0042000000007b1d */ /* 0x000fe20000010000 */
[----:B------:R-:W-:Y:S04]  /*7a60*/  UIADD3 UR40, UPT, UPT, UR51, 0x1, URZ ;  /* 0x0000000133287890 */ /* 0x000fe8000fffe0ff */
[----:B------:R-:W-:Y:S04]  /*7a70*/  UISETP.NE.AND UP0, UPT, UR40, 0x4, UPT ;  /* 0x000000042800788c */ /* 0x000fe8000bf05270 */
[----:B------:R-:W-:Y:S01]  /*7a80*/  USEL UR40, UR40, URZ, UP0 ;  /* 0x000000ff28287287 */ /* 0x000fe20008000000 */
[----:B------:R2:W-:Y:S01]  /*7a90*/  @P6 SYNCS.ARRIVE.TRANS64.RED.A1T0 RZ, [R63+URZ], RZ ;  /* 0x000000ff3fff69a7 */ /* 0x0005e200081004ff */
[----:B------:R-:W-:Y:S01]  /*7aa0*/  BSSY B1, `(.L_x_127) ;  /* 0x0000017000017945 */ /* 0x000fe20003800000 */
[----:B------:R-:W4:Y:S02]  /*7ab0*/  @P6 SYNCS.PHASECHK.TRANS64.TRYWAIT P0, [R0+URZ+0x40], R2 ;  /* 0x00004002000065a7 */ /* 0x000f2400080011ff */
[----:B----4-:R-:W-:Y:S01]  /*7ac0*/  @P6 SEL R61, RZ, 0x1, !P0 ;  /* 0x00000001ff3d6807 */ /* 0x010fe20004000000 */
[----:B--2---:R-:W-:Y:S06]  /*7ad0*/  @!P6 BRA `(.L_x_128) ;  /* 0x00000000004ce947 */ /* 0x004fec0003800000 */
        /* <DEDUP_REMOVED lines=9> */
[----:B------:R-:W-:Y:S04]  /*7b70*/  SHF.L.U32 R6, R101, 0x1f, RZ ;  /* 0x0000001f65067819 */ /* 0x000fe800000006ff */
[----:B------:R-:W2:Y:S02]  /*7b80*/  SYNCS.PHASECHK.TRANS64.TRYWAIT P0, [R0+URZ+0x40], R6 ;  /* 0x00004006000075a7 */ /* 0x000ea400080011ff */
[----:B--2---:R-:W-:Y:S05]  /*7b90*/  @!P0 BRA `(.L_x_131) ;  /* 0x0000002400d88947 */ /* 0x004fea0003800000 */
.L_x_130:
[----:B------:R-:W-:Y:S05]  /*7ba0*/  BSYNC B0 ;  /* 0x0000000000007941 */ /* 0x000fea0003800000 */
.L_x_129:
[----:B------:R-:W-:Y:S02]  /*7bb0*/  ISETP.NE.AND P0, PT, R62, RZ, PT ;  /* 0x000000ff3e00720c */ /* 0x000fe40003f05270 */
[----:B------:R-:W-:Y:S11]  /*7bc0*/  IADD3 R60, PT, PT, R60, 0x1, RZ ;  /* 0x000000013c3c7810 */ /* 0x000ff60007ffe0ff */
[----:B------:R4:W1:Y:S04]  /*7bd0*/  @P0 LDS.128 R56, [R5] ;  /* 0x0000000005380984 */ /* 0x0008680000000c00 */
[----:B------:R4:W1:Y:S04]  /*7be0*/  @P0 LDS.128 R64, [R4+0x10] ;  /* 0x0000100004400984 */ /* 0x0008680000000c00 */
[----:B------:R4:W1:Y:S04]  /*7bf0*/  @P0 LDS.128 R72, [R3+0x20] ;  /* 0x0000200003480984 */ /* 0x0008680000000c00 */
[----:B------:R4:W1:Y:S02]  /*7c00*/  @P0 LDS.128 R80, [R2+0x30] ;  /* 0x0000300002500984 */ /* 0x0008640000000c00 */
.L_x_128:
[----:B------:R-:W-:Y:S05]  /*7c10*/  BSYNC B1 ;  /* 0x0000000000017941 */ /* 0x000fea0003800000 */
.L_x_127:
        /* <DEDUP_REMOVED lines=21> */
.L_x_132:
        /* <DEDUP_REMOVED lines=151> */
.L_x_134:
[----:B------:R-:W-:Y:S05]  /*86e0*/  BSYNC.RECONVERGENT B0 ;  /* 0x0000000000007941 */ /* 0x000fea0003800200 */
.L_x_133:
        /* <DEDUP_REMOVED lines=21> */
.L_x_138:
[----:B------:R-:W-:Y:S05]  /*8840*/  BSYNC B0 ;  /* 0x0000000000007941 */ /* 0x000fea0003800000 */
.L_x_137:
[----:B------:R-:W-:Y:S11]  /*8850*/  ISETP.NE.AND P0, PT, R62, RZ, PT ;  /* 0x000000ff3e00720c */ /* 0x000ff60003f05270 */
[----:B------:R-:W-:Y:S02]  /*8860*/  @!UPT UIADD3 URZ, UPT, UPT, URZ, URZ, URZ ;  /* 0x000000fffffff290 */ /* 0x000fe4000fffe0ff */
[----:B------:R4:W1:Y:S04]  /*8870*/  @P0 LDS.128 R56, [R4] ;  /* 0x0000000004380984 */ /* 0x0008680000000c00 */
[----:B------:R4:W1:Y:S04]  /*8880*/  @P0 LDS.128 R64, [R3+0x10] ;  /* 0x0000100003400984 */ /* 0x0008680000000c00 */
[----:B------:R4:W1:Y:S04]  /*8890*/  @P0 LDS.128 R72, [R2+0x20] ;  /* 0x0000200002480984 */ /* 0x0008680000000c00 */
[----:B------:R4:W1:Y:S02]  /*88a0*/  @P0 LDS.128 R80, [R60+0x30] ;  /* 0x000030003c500984 */ /* 0x0008640000000c00 */
.L_x_136:
[----:B------:R-:W-:Y:S05]  /*88b0*/  BSYNC B1 ;  /* 0x0000000000017941 */ /* 0x000fea0003800000 */
.L_x_135:
        /* <DEDUP_REMOVED lines=21> */
.L_x_140:
[----:B------:R-:W-:Y:S01]  /*8a10*/  ISETP.NE.AND P0, PT, R106, RZ, PT ;  /* 0x000000ff6a00720c */ /* 0x000fe20003f05270 */
[----:B------:R-:W-:Y:S05]  /*8a20*/  WARPSYNC.ALL ;  /* 0x0000000000007948 */ /* 0x000fea0003800000 */
[----:B------:R-:W-:Y:S01]  /*8a30*/  R2UR UR4, R48 ;  /* 0x00000000300472ca */ /* 0x000fe200000e0000 */
[----:B------:R-:W-:Y:S01]  /*8a40*/  BSSY.RECONVERGENT B0, `(.L_x_141) ;  /* 0x0000090000007945 */ /* 0x000fe20003800200 */
[C---:B-1----:R-:W-:Y:S02]  /*8a50*/  SHF.L.U32 R48, R56.reuse, 0x10, RZ ;  /* 0x0000001038307819 */ /* 0x042fe400000006ff */
[----:B------:R-:W-:Y:S02]  /*8a60*/  LOP3.LUT R50, R56, 0xffff0000, RZ, 0xc0, !PT ;  /* 0xffff000038327812 */ /* 0x000fe400078ec0ff */
[C---:B------:R-:W-:Y:S02]  /*8a70*/  SHF.L.U32 R51, R57.reuse, 0x10, RZ ;  /* 0x0000001039337819 */ /* 0x040fe400000006ff */
[----:B------:R-:W-:Y:S02]  /*8a80*/  LOP3.LUT R52, R57, 0xffff0000, RZ, 0xc0, !PT ;  /* 0xffff000039347812 */ /* 0x000fe400078ec0ff */
[C---:B------:R-:W-:Y:S02]  /*8a90*/  SHF.L.U32 R53, R58.reuse, 0x10, RZ ;  /* 0x000000103a357819 */ /* 0x040fe400000006ff */
[----:B------:R-:W-:Y:S01]  /*8aa0*/  LOP3.LUT R54, R58, 0xffff0000, RZ, 0xc0, !PT ;  /* 0xffff00003a367812 */ /* 0x000fe200078ec0ff */
[----:B----4-:R-:W1:Y:S01]  /*8ab0*/  LDTM.x32 R4, tmem[UR4+0x60] ;  /* 0x00006004000479ee */ /* 0x010e6200082c0000 */
[C---:B------:R-:W-:Y:S01]  /*8ac0*/  SHF.L.U32 R55, R59.reuse, 0x10, RZ ;  /* 0x000000103b377819 */ /* 0x040fe200000006ff */
[----:B------:R-:W-:Y:S01]  /*8ad0*/  NOP ;  /* 0x0000000000007918 */ /* 0x000fe20000000000 */
[----:B------:R-:W-:Y:S02]  /*8ae0*/  LOP3.LUT R56, R59, 0xffff0000, RZ, 0xc0, !PT ;  /* 0xffff00003b387812 */ /* 0x000fe400078ec0ff */
[C---:B------:R-:W-:Y:S02]  /*8af0*/  SHF.L.U32 R57, R64.reuse, 0x10, RZ ;  /* 0x0000001040397819 */ /* 0x040fe400000006ff */
[----:B------:R-:W-:Y:S02]  /*8b00*/  LOP3.LUT R58, R64, 0xffff0000, RZ, 0xc0, !PT ;  /* 0xffff0000403a7812 */ /* 0x000fe400078ec0ff */
[C---:B------:R-:W-:Y:S02]  /*8b10*/  SHF.L.U32 R59, R65.reuse, 0x10, RZ ;  /* 0x00000010413b7819 */ /* 0x040fe400000006ff */
[----:B------:R-:W-:Y:S02]  /*8b20*/  LOP3.LUT R60, R65, 0xffff0000, RZ, 0xc0, !PT ;  /* 0xffff0000413c7812 */ /* 0x000fe400078ec0ff */
[C---:B------:R-:W-:Y:S02]  /*8b30*/  SHF.L.U32 R61, R66.reuse, 0x10, RZ ;  /* 0x00000010423d7819 */ /* 0x040fe400000006ff */
[----:B------:R-:W-:Y:S02]  /*8b40*/  LOP3.LUT R62, R66, 0xffff0000, RZ, 0xc0, !PT ;  /* 0xffff0000423e7812 */ /* 0x000fe400078ec0ff */
[C---:B------:R-:W-:Y:S02]  /*8b50*/  SHF.L.U32 R63, R67.reuse, 0x10, RZ ;  /* 0x00000010433f7819 */ /* 0x040fe400000006ff */
[----:B------:R-:W-:Y:S02]  /*8b60*/  IADD3 R112, PT, PT, R112, 0xd0, RZ ;  /* 0x000000d070707810 */ /* 0x000fe40007ffe0ff */
[----:B------:R-:W-:Y:S02]  /*8b70*/  LOP3.LUT R64, R67, 0xffff0000, RZ, 0xc0, !PT ;  /* 0xffff000043407812 */ /* 0x000fe400078ec0ff */
[C---:B------:R-:W-:Y:S01]  /*8b80*/  SHF.L.U32 R65, R72.reuse, 0x10, RZ ;  /* 0x0000001048417819 */ /* 0x040fe200000006ff */
[C---:B-1----:R-:W-:Y:S01]  /*8b90*/  FMUL R4, R47.reuse, R4 ;  /* 0x000000042f047220 */ /* 0x042fe20000400000 */
[----:B------:R-:W-:Y:S01]  /*8ba0*/  LOP3.LUT R66, R72, 0xffff0000, RZ, 0xc0, !PT ;  /* 0xffff000048427812 */ /* 0x000fe200078ec0ff */
[----:B------:R-:W-:Y:S01]  /*8bb0*/  FMUL R5, R47, R5 ;  /* 0x000000052f057220 */ /* 0x000fe20000400000 */
[----:B------:R-:W-:Y:S01]  /*8bc0*/  LOP3.LUT R112, R112, 0xfefffff8, RZ, 0xc0, !PT ;  /* 0xfefffff870707812 */ /* 0x000fe200078ec0ff */
[----:B------:R-:W-:Y:S01]  /*8bd0*/  FFMA R4, R49, R48, R4 ;  /* 0x0000003031047223 */ /* 0x000fe20000000004 */
[----:B------:R-:W-:Y:S01]  /*8be0*/  FMUL R6, R47, R6 ;  /* 0x000000062f067220 */ /* 0x000fe20000400000 */
[----:B------:R-:W-:Y:S01]  /*8bf0*/  FFMA R5, R49, R50, R5 ;  /* 0x0000003231057223 */ /* 0x000fe20000000005 */
[----:B------:R-:W-:Y:S01]  /*8c00*/  SHF.L.U32 R67, R73, 0x10, RZ ;  /* 0x0000001049437819 */ /* 0x000fe200000006ff */
[----:B------:R1:W-:Y:S01]  /*8c10*/  SYNCS.ARRIVE.TRANS64.RED.A1T0 RZ, [R112+URZ], RZ ;  /* 0x000000ff70ff79a7 */ /* 0x0003e200081004ff */
[----:B------:R-:W-:Y:S01]  /*8c20*/  FFMA R6, R49, R51, R6 ;  /* 0x0000003331067223 */ /* 0x000fe20000000006 */
[----:B------:R-:W-:Y:S01]  /*8c30*/  FMUL R7, R47, R7 ;  /* 0x000000072f077220 */ /* 0x000fe20000400000 */
[----:B------:R-:W-:Y:S01]  /*8c40*/  F2FP.BF16.F32.PACK_AB R4, R5, R4 ;  /* 0x000000040504723e */ /* 0x000fe200000010ff */
[C---:B------:R-:W-:Y:S01]  /*8c50*/  FMUL R8, R47.reuse, R8 ;  /* 0x000000082f087220 */ /* 0x040fe20000400000 */
[----:B------:R-:W-:Y:S01]  /*8c60*/  FMUL R9, R47, R9 ;  /* 0x000000092f097220 */ /* 0x000fe20000400000 */
[----:B------:R-:W-:Y:S01]  /*8c70*/  LOP3.LUT R68, R73, 0xffff0000, RZ, 0xc0, !PT ;  /* 0xffff000049447812 */ /* 0x000fe200078ec0ff */
[C---:B------:R-:W-:Y:S01]  /*8c80*/  FFMA R7, R49.reuse, R52, R7 ;  /* 0x0000003431077223 */ /* 0x040fe20000000007 */
[C---:B------:R-:W-:Y:S01]  /*8c90*/  FFMA R8, R49.reuse, R53, R8 ;  /* 0x0000003531087223 */ /* 0x040fe20000000008 */
[C---:B------:R-:W-:Y:S01]  /*8ca0*/  SHF.L.U32 R69, R74.reuse, 0x10, RZ ;  /* 0x000000104a457819 */ /* 0x040fe200000006ff */
[----:B------:R-:W-:Y:S01]  /*8cb0*/  FFMA R9, R49, R54, R9 ;  /* 0x0000003631097223 */ /* 0x000fe20000000009 */
[----:B------:R-:W-:Y:S01]  /*8cc0*/  FMUL R10, R47, R10 ;  /* 0x0000000a2f0a7220 */ /* 0x000fe20000400000 */
[----:B------:R-:W-:Y:S01]  /*8cd0*/  F2FP.BF16.F32.PACK_AB R5, R7, R6 ;  /* 0x000000060705723e */ /* 0x000fe200000010ff */
[C---:B------:R-:W-:Y:S01]  /*8ce0*/  FMUL R11, R47.reuse, R11 ;  /* 0x0000000b2f0b7220 */ /* 0x040fe20000400000 */
[----:B------:R-:W-:Y:S01]  /*8cf0*/  FMUL R0, R47, R12 ;  /* 0x0000000c2f007220 */ /* 0x000fe20000400000 */
[----:B------:R-:W-:Y:S01]  /*8d00*/  F2FP.BF16.F32.PACK_AB R6, R9, R8 ;  /* 0x000000080906723e */ /* 0x000fe200000010ff */
[C---:B------:R-:W-:Y:S01]  /*8d10*/  FFMA R10, R49.reuse, R55, R10 ;  /* 0x00000037310a7223 */ /* 0x040fe2000000000a */
[C---:B------:R-:W-:Y:S01]  /*8d20*/  FFMA R11, R49.reuse, R56, R11 ;  /* 0x00000038310b7223 */ /* 0x040fe2000000000b */
[----:B------:R-:W-:Y:S01]  /*8d30*/  LOP3.LUT R70, R74, 0xffff0000, RZ, 0xc0, !PT ;  /* 0xffff00004a467812 */ /* 0x000fe200078ec0ff */
[----:B------:R-:W-:Y:S01]  /*8d40*/  FFMA R0, R49, R57, R0 ;  /* 0x0000003931007223 */ /* 0x000fe20000000000 */
[----:B------:R-:W-:Y:S01]  /*8d50*/  FMUL R2, R47, R13 ;  /* 0x0000000d2f027220 */ /* 0x000fe20000400000 */
[----:B------:R-:W-:Y:S01]  /*8d60*/  SHF.L.U32 R71, R75, 0x10, RZ ;  /* 0x000000104b477819 */ /* 0x000fe200000006ff */
[----:B------:R-:W-:Y:S01]  /*8d70*/  FMUL R3, R47, R14 ;  /* 0x0000000e2f037220 */ /* 0x000fe20000400000 */
[----:B------:R-:W-:Y:S01]  /*8d80*/  F2FP.BF16.F32.PACK_AB R7, R11, R10 ;  /* 0x0000000a0b07723e */ /* 0x000fe200000010ff */
[----:B------:R-:W-:Y:S01]  /*8d90*/  FFMA R2, R49, R58, R2 ;  /* 0x0000003a31027223 */ /* 0x000fe20000000002 */
[C---:B------:R-:W-:Y:S01]  /*8da0*/  FMUL R15, R47.reuse, R15 ;  /* 0x0000000f2f0f7220 */ /* 0x040fe20000400000 */
[C---:B------:R-:W-:Y:S01]  /*8db0*/  FMUL R12, R47.reuse, R16 ;  /* 0x000000102f0c7220 */ /* 0x040fe20000400000 */
[----:B------:R-:W-:Y:S01]  /*8dc0*/  FMUL R13, R47, R17 ;  /* 0x000000112f0d7220 */ /* 0x000fe20000400000 */
[----:B------:R1:W-:Y:S01]  /*8dd0*/  STS.128 [R104+0x6000], R4 ;  /* 0x0060000468007388 */ /* 0x0003e20000000c00 */
[----:B------:R-:W-:Y:S01]  /*8de0*/  LOP3.LUT R72, R75, 0xffff0000, RZ, 0xc0, !PT ;  /* 0xffff00004b487812 */ /* 0x000fe200078ec0ff */
[C---:B------:R-:W-:Y:S01]  /*8df0*/  FFMA R3, R49.reuse, R59, R3 ;  /* 0x0000003b31037223 */ /* 0x040fe20000000003 */
[----:B------:R-:W-:Y:S01]  /*8e00*/  SHF.L.U32 R73, R80, 0x10, RZ ;  /* 0x0000001050497819 */ /* 0x000fe200000006ff */
[C---:B------:R-:W-:Y:S01]  /*8e10*/  FFMA R15, R49.reuse, R60, R15 ;  /* 0x0000003c310f7223 */ /* 0x040fe2000000000f */
[----:B------:R-:W-:Y:S01]  /*8e20*/  F2FP.BF16.F32.PACK_AB R8, R2, R0 ;  /* 0x000000000208723e */ /* 0x000fe200000010ff */
[C---:B------:R-:W-:Y:S01]  /*8e30*/  FFMA R12, R49.reuse, R61, R12 ;  /* 0x0000003d310c7223 */ /* 0x040fe2000000000c */
[----:B------:R-:W-:Y:S01]  /*8e40*/  FFMA R13, R49, R62, R13 ;  /* 0x0000003e310d7223 */ /* 0x000fe2000000000d */
[C---:B------:R-:W-:Y:S01]  /*8e50*/  FMUL R14, R47.reuse, R18 ;  /* 0x000000122f0e7220 */ /* 0x040fe20000400000 */
[C---:B------:R-:W-:Y:S01]  /*8e60*/  FMUL R19, R47.reuse, R19 ;  /* 0x000000132f137220 */ /* 0x040fe20000400000 */
[C---:B------:R-:W-:Y:S01]  /*8e70*/  FMUL R16, R47.reuse, R20 ;  /* 0x000000142f107220 */ /* 0x040fe20000400000 */
[----:B------:R-:W-:Y:S01]  /*8e80*/  FMUL R17, R47, R21 ;  /* 0x000000152f117220 */ /* 0x000fe20000400000 */
[----:B------:R-:W-:Y:S01]  /*8e90*/  FFMA R14, R49, R63, R14 ;  /* 0x0000003f310e7223 */ /* 0x000fe2000000000e */
        /* <DEDUP_REMOVED lines=11> */
[----:B------:R-:W-:Y:S01]  /*8f50*/  F2FP.BF16.F32.PACK_AB R9, R15, R3 ;  /* 0x000000030f09723e */ /* 0x000fe200000010ff */
[----:B------:R-:W-:Y:S01]  /*8f60*/  FFMA R20, R49, R69, R20 ;  /* 0x0000004531147223 */ /* 0x000fe20000000014 */
[----:B------:R-:W-:Y:S01]  /*8f70*/  F2FP.BF16.F32.PACK_AB R10, R13, R12 ;  /* 0x0000000c0d0a723e */ /* 0x000fe200000010ff */
[----:B------:R-:W-:Y:S01]  /*8f80*/  FMUL R24, R47, R28 ;  /* 0x0000001c2f187220 */ /* 0x000fe20000400000 */
[----:B------:R-:W-:Y:S01]  /*8f90*/  F2FP.BF16.F32.PACK_AB R11, R19, R14 ;  /* 0x0000000e130b723e */ /* 0x000fe200000010ff */
[----:B------:R-:W-:Y:S01]  /*8fa0*/  FFMA R21, R49, R70, R21 ;  /* 0x0000004631157223 */ /* 0x000fe20000000015 */
[----:B------:R-:W-:Y:S01]  /*8fb0*/  LOP3.LUT R74, R80, 0xffff0000, RZ, 0xc0, !PT ;  /* 0xffff0000504a7812 */ /* 0x000fe200078ec0ff */
[----:B------:R-:W-:Y:S01]  /*8fc0*/  FMUL R25, R47, R29 ;  /* 0x0000001d2f197220 */ /* 0x000fe20000400000 */
[----:B------:R-:W-:Y:S01]  /*8fd0*/  SHF.L.U32 R75, R81, 0x10, RZ ;  /* 0x00000010514b7819 */ /* 0x000fe200000006ff */
[----:B------:R1:W-:Y:S01]  /*8fe0*/  STS.128 [R103+0x6010], R8 ;  /* 0x0060100867007388 */ /* 0x0003e20000000c00 */
[----:B------:R-:W-:Y:S01]  /*8ff0*/  FFMA R22, R49, R71, R22 ;  /* 0x0000004731167223 */ /* 0x000fe20000000016 */
[----:B------:R-:W-:Y:S01]  /*9000*/  LOP3.LUT R76, R81, 0xffff0000, RZ, 0xc0, !PT ;  /* 0xffff0000514c7812 */ /* 0x000fe200078ec0ff */
[----:B------:R-:W-:Y:S01]  /*9010*/  FMUL R26, R47, R30 ;  /* 0x0000001e2f1a7220 */ /* 0x000fe20000400000 */
[----:B------:R-:W-:Y:S01]  /*9020*/  FFMA R27, R49, R72, R27 ;  /* 0x00000048311b7223 */ /* 0x000fe2000000001b */
[C---:B------:R-:W-:Y:S01]  /*9030*/  SHF.L.U32 R77, R82.reuse, 0x10, RZ ;  /* 0x00000010524d7819 */ /* 0x040fe200000006ff */
[----:B------:R-:W-:Y:S01]  /*9040*/  FMUL R31, R47, R31 ;  /* 0x0000001f2f1f7220 */ /* 0x000fe20000400000 */
[----:B------:R-:W-:Y:S01]  /*9050*/  FFMA R24, R49, R73, R24 ;  /* 0x0000004931187223 */ /* 0x000fe20000000018 */
[----:B------:R-:W-:Y:S01]  /*9060*/  LOP3.LUT R78, R82, 0xffff0000, RZ, 0xc0, !PT ;  /* 0xffff0000524e7812 */ /* 0x000fe200078ec0ff */
[----:B------:R-:W-:Y:S01]  /*9070*/  FMUL R28, R47, R32 ;  /* 0x000000202f1c7220 */ /* 0x000fe20000400000 */
[----:B------:R-:W-:Y:S01]  /*9080*/  FFMA R25, R49, R74, R25 ;  /* 0x0000004a31197223 */ /* 0x000fe20000000019 */
[----:B------:R-:W-:Y:S01]  /*9090*/  SHF.L.U32 R79, R83, 0x10, RZ ;  /* 0x00000010534f7819 */ /* 0x000fe200000006ff */
[----:B------:R-:W-:Y:S01]  /*90a0*/  FMUL R29, R47, R33 ;  /* 0x000000212f1d7220 */ /* 0x000fe20000400000 */
[----:B------:R-:W-:Y:S01]  /*90b0*/  F2FP.BF16.F32.PACK_AB R16, R17, R16 ;  /* 0x000000101110723e */ /* 0x000fe200000010ff */
[----:B------:R-:W-:Y:S01]  /*90c0*/  FFMA R26, R49, R75, R26 ;  /* 0x0000004b311a7223 */ /* 0x000fe2000000001a */
[----:B------:R-:W-:Y:S01]  /*90d0*/  LOP3.LUT R80, R83, 0xffff0000, RZ, 0xc0, !PT ;  /* 0xffff000053507812 */ /* 0x000fe200078ec0ff */
        /* <DEDUP_REMOVED lines=38> */
.L_x_142:
[----:B------:R-:W-:Y:S05]  /*9340*/  BSYNC.RECONVERGENT B0 ;  /* 0x0000000000007941 */ /* 0x000fea0003800200 */
.L_x_141:
[----:B------:R-:W-:Y:S01]  /*9350*/  BAR.SYNC.DEFER_BLOCKING 0x1, 0x80 ;  /* 0x0042000000007b1d */ /* 0x000fe20000010000 */
[----:B------:R-:W-:Y:S01]  /*9360*/  UISETP.NE.AND UP0, UPT, UR49, -0x4, UPT ;  /* 0xfffffffc3100788c */ /* 0x000fe2000bf05270 */
[----:B------:R-:W-:Y:S08]  /*9370*/  IADD3 R45, PT, PT, R45, 0x1, RZ ;  /* 0x000000012d2d7810 */ /* 0x000ff00007ffe0ff */
[----:B------:R-:W-:Y:S05]  /*9380*/  BRA.U !UP0, `(.L_x_143) ;  /* 0x0000000108287547 */ /* 0x000fea000b800000 */
[----:B------:R-:W-:Y:S01]  /*9390*/  ISETP.NE.AND P0, PT, R111, RZ, PT ;  /* 0x000000ff6f00720c */ /* 0x000fe20003f05270 */
[----:B------:R-:W-:Y:S01]  /*93a0*/  IMAD.U32 R2, RZ, RZ, UR51 ;  /* 0x00000033ff027e24 */ /* 0x000fe2000f8e00ff */
[----:B------:R-:W-:Y:S01]  /*93b0*/  UIADD3 UR51, UPT, UPT, UR51, 0x1, URZ ;  /* 0x0000000133337890 */ /* 0x000fe2000fffe0ff */
[----:B------:R-:W-:Y:S03]  /*93c0*/  IMAD.U32 R0, RZ, RZ, UR37 ;  /* 0x00000025ff007e24 */ /* 0x000fe6000f8e00ff */
[----:B------:R-:W-:Y:S04]  /*93d0*/  UISETP.NE.AND UP0, UPT, UR51, 0x4, UPT ;  /* 0x000000043300788c */ /* 0x000fe8000bf05270 */
[----:B------:R-:W-:Y:S03]  /*93e0*/  USEL UR51, UR51, URZ, UP0 ;  /* 0x000000ff33337287 */ /* 0x000fe60008000000 */
[----:B------:R-:W-:Y:S05]  /*93f0*/  @P0 LEA R2, R2, UR48, 0x3 ;  /* 0x0000003002020c11 */ /* 0x000fea000f8e18ff */
[----:B------:R-:W-:Y:S05]  /*9400*/  @P0 VIADD R2, R2, 0x60 ;  /* 0x0000006002020836 */ /* 0x000fea0000000000 */
[----:B------:R-:W-:Y:S04]  /*9410*/  @P0 PRMT R0, R0, 0x654, R2 ;  /* 0x0000065400000816 */ /* 0x000fe80000000002 */
[----:B------:R2:W-:Y:S03]  /*9420*/  @P0 SYNCS.ARRIVE.TRANS64.RED.A1T0 RZ, [R0+URZ], RZ ;  /* 0x000000ff00ff09a7 */ /* 0x0005e600081004ff */
.L_x_143:
[----:B------:R-:W-:Y:S01]  /*9430*/  ISETP.NE.AND P2, PT, R107, RZ, PT ;  /* 0x000000ff6b00720c */ /* 0x000fe20003f45270 */
[----:B------:R-:W-:Y:S01]  /*9440*/  UIADD3 UR49, UPT, UPT, UR49, 0x4, URZ ;  /* 0x0000000431317890 */ /* 0x000fe2000fffe0ff */
[----:B------:R-:W-:Y:S01]  /*9450*/  ISETP.NE.AND P0, PT, R109, 0x2, PT ;  /* 0x000000026d00780c */ /* 0x000fe20003f05270 */
[----:B------:R-:W-:Y:S01]  /*9460*/  IMAD.IADD R15, R43, 0x1, R90 ;  /* 0x000000012b0f7824 */ /* 0x000fe200078e025a */
[----:B------:R-:W-:Y:S01]  /*9470*/  ISETP.NE.AND P1, PT, R45, 0x4, PT ;  /* 0x000000042d00780c */ /* 0x000fe20003f25270 */
[----:B------:R-:W-:Y:S01]  /*9480*/  IMAD.IADD R14, R44, 0x1, R91 ;  /* 0x000000012c0e7824 */ /* 0x000fe200078e025b */
[----:B------:R-:W-:Y:S02]  /*9490*/  SEL R2, RZ, 0x1, P0 ;  /* 0x00000001ff027807 */ /* 0x000fe40000000000 */
[----:B--2---:R-:W-:Y:S02]  /*94a0*/  SEL R0, RZ, 0x1, P1 ;  /* 0x00000001ff007807 */ /* 0x004fe40000800000 */
[----:B------:R-:W-:Y:S02]  /*94b0*/  LOP3.LUT R99, R99, R2, RZ, 0x3c, !PT ;  /* 0x0000000263637212 */ /* 0x000fe400078e3cff */
[----:B------:R-:W-:Y:S02]  /*94c0*/  LOP3.LUT R100, R100, R0, RZ, 0x3c, !PT ;  /* 0x0000000064647212 */ /* 0x000fe400078e3cff */
[----:B------:R-:W-:Y:S02]  /*94d0*/  @P2 R2UR UR36, R98 ;  /* 0x00000000622422ca */ /* 0x000fe400000e0000 */
[----:B------:R-:W-:Y:S02]  /*94e0*/  SEL R109, R109, RZ, P0 ;  /* 0x000000ff6d6d7207 */ /* 0x000fe40000000000 */
[----:B------:R-:W-:Y:S01]  /*94f0*/  SEL R45, R45, RZ, P1 ;  /* 0x000000ff2d2d7207 */ /* 0x000fe20000800000 */
[----:B------:R-:W-:Y:S10]  /*9500*/  @P2 BRA `(.L_x_144) ;  /* 0xffffffc000082947 */ /* 0x000ff4000383ffff */
[----:B------:R-:W-:-:S09]  /*9510*/  UISETP.NE.AND UP0, UPT, UR50, URZ, UPT ;  /* 0x000000ff3200728c */ /* 0x000fd2000bf05270 */
[----:B------:R-:W-:Y:S05]  /*9520*/  BRA.U !UP0, `(.L_x_145) ;  /* 0x0000000108487547 */ /* 0x000fea000b800000 */
[----:B------:R-:W2:Y:S02]  /*9530*/  LDCU.64 UR4, c[0x0][0x890] ;  /* 0x00011200ff0477ac */ /* 0x000ea40008000a00 */
[----:B--2---:R-:W-:-:S04]  /*9540*/  UISETP.NE.U32.AND UP0, UPT, UR4, URZ, UPT ;  /* 0x000000ff0400728c */ /* 0x004fc8000bf05070 */
[----:B------:R-:W-:-:S09]  /*9550*/  UISETP.NE.AND.EX UP0, UPT, UR5, URZ, UPT, UP0 ;  /* 0x000000ff0500728c */ /* 0x000fd2000bf05300 */
[----:B------:R-:W-:Y:S05]  /*9560*/  BRA.U UP0, `(.L_x_146) ;  /* 0x00000001000c7547 */ /* 0x000fea000b800000 */
[----:B------:R-:W-:-:S13]  /*9570*/  FSETP.NEU.AND P0, PT, R49, RZ, PT ;  /* 0x000000ff3100720b */ /* 0x000fda0003f0d000 */
[----:B------:R-:W-:Y:S05]  /*9580*/  @!P0 EXIT ;  /* 0x000000000000894d */ /* 0x000fea0003800000 */
[----:B------:R-:W-:Y:S05]  /*9590*/  BRA `(.L_x_145) ;  /* 0x00000000002c7947 */ /* 0x000fea0003800000 */
.L_x_146:
[----:B------:R-:W-:Y:S01]  /*95a0*/  ISETP.NE.AND P0, PT, R108, RZ, PT ;  /* 0x000000ff6c00720c */ /* 0x000fe20003f05270 */
[----:B------:R-:W-:-:S12]  /*95b0*/  BSSY.RECONVERGENT B0, `(.L_x_145) ;  /* 0x0000009000007945 */ /* 0x000fd80003800200 */
[----:B------:R-:W-:Y:S05]  /*95c0*/  @P0 BRA `(.L_x_147) ;  /* 0x0000000000140947 */ /* 0x000fea0003800000 */
[----:B------:R-:W2:Y:S02]  /*95d0*/  LDCU.64 UR4, c[0x0][0x888] ;  /* 0x00011100ff0477ac */ /* 0x000ea40008000a00 */
[----:B--2---:R-:W-:-:S04]  /*95e0*/  ISETP.NE.U32.AND P0, PT, RZ, UR4, PT ;  /* 0x00000004ff007c0c */ /* 0x004fc8000bf05070 */
[----:B------:R-:W-:-:S13]  /*95f0*/  ISETP.NE.AND.EX P0, PT, RZ, UR5, PT, P0 ;  /* 0x00000005ff007c0c */ /* 0x000fda000bf05300 */
[----:B------:R-:W-:Y:S05]  /*9600*/  @!P0 EXIT ;  /* 0x000000000000894d */ /* 0x000fea0003800000 */
[----:B------:R-:W-:Y:S05]  /*9610*/  BRA `(.L_x_148) ;  /* 0x0000000000087947 */ /* 0x000fea0003800000 */
.L_x_147:
[----:B------:R-:W-:-:S13]  /*9620*/  FSETP.NEU.AND P0, PT, R49, RZ, PT ;  /* 0x000000ff3100720b */ /* 0x000fda0003f0d000 */
[----:B------:R-:W-:Y:S05]  /*9630*/  @!P0 EXIT ;  /* 0x000000000000894d */ /* 0x000fea0003800000 */
.L_x_148:
[----:B------:R-:W-:Y:S05]  /*9640*/  BSYNC.RECONVERGENT B0 ;  /* 0x0000000000007941 */ /* 0x000fea0003800200 */
.L_x_145:
[----:B------:R-:W-:Y:S01]  /*9650*/  ULEA UR4, UR51, UR48, 0x3 ;  /* 0x0000003033047291 */ /* 0x000fe2000f8e18ff */
[----:B------:R-:W-:-:S04]  /*9660*/  DEPBAR.LE SB0, 0x0 ;  /* 0x000080000000791a */ /* 0x000fc80000000000 */
[----:B------:R-:W-:-:S04]  /*9670*/  UIADD3 UR4, UPT, UPT, UR4, 0x60, URZ ;  /* 0x0000006004047890 */ /* 0x000fc8000fffe0ff */
[----:B------:R-:W-:-:S09]  /*9680*/  UPRMT UR4, UR37, 0x654, UR4 ;  /* 0x0000065425047896 */ /* 0x000fd20008000004 */
[----:B------:R-:W-:Y:S01]  /*9690*/  SYNCS.ARRIVE.TRANS64.RED.A1T0 RZ, [UR4], RZ ;  /* 0x000000ffffff79a7 */ /* 0x000fe20008100404 */
[----:B------:R-:W-:Y:S05]  /*96a0*/  EXIT ;  /* 0x000000000000794d */ /* 0x000fea0003800000 */
.L_x_24:
[----:B--2---:R2:W4:Y:S02]  /*96b0*/  SYNCS.PHASECHK.TRANS64.TRYWAIT P0, [R2+URZ+0x100], R3 ;  /* 0x00010003020075a7 */ /* 0x00452400080011ff */
[----:B----4-:R-:W-:Y:S05]  /*96c0*/  @!P0 NANOSLEEP.SYNCS 0x989680 ;  /* 0x009896800000895d */ /* 0x010fea0003900000 */
[----:B------:R-:W4:Y:S02]  /*96d0*/  @!P0 SYNCS.PHASECHK.TRANS64 P0, [R2+URZ+0x100], R3 ;  /* 0x00010003020085a7 */ /* 0x000f2400080010ff */
[----:B----4-:R-:W-:Y:S05]  /*96e0*/  @!P0 BRA `(.L_x_24) ;  /* 0xfffffffc00f08947 */ /* 0x010fea000383ffff */
[----:B------:R-:W-:Y:S05]  /*96f0*/  BRA `(.L_x_149) ;  /* 0xffffff8000447947 */ /* 0x000fea000383ffff */
.L_x_27:
[----:B------:R-:W-:-:S07]  /*9700*/  MOV R2, UR33 ;  /* 0x0000002100027c02 */ /* 0x000fce0008000f00 */
.L_x_150:
[----:B-1----:R1:W2:Y:S02]  /*9710*/  SYNCS.PHASECHK.TRANS64.TRYWAIT P0, [R2+URZ+0x20], R4 ;  /* 0x00002004020075a7 */ /* 0x0022a400080011ff */
[----:B--2---:R-:W-:Y:S05]  /*9720*/  @!P0 NANOSLEEP.SYNCS 0x989680 ;  /* 0x009896800000895d */ /* 0x004fea0003900000 */
[----:B------:R-:W2:Y:S02]  /*9730*/  @!P0 SYNCS.PHASECHK.TRANS64 P0, [R2+URZ+0x20], R4 ;  /* 0x00002004020085a7 */ /* 0x000ea400080010ff */
[----:B--2---:R-:W-:Y:S05]  /*9740*/  @!P0 BRA `(.L_x_150) ;  /* 0xfffffffc00f08947 */ /* 0x004fea000383ffff */
[----:B------:R-:W-:Y:S05]  /*9750*/  BRA `(.L_x_26) ;  /* 0xffffff8000ac7947 */ /* 0x000fea000383ffff */
.L_x_34:
[----:B-1----:R-:W-:-:S07]  /*9760*/  MOV R2, UR17 ;  /* 0x0000001100027c02 */ /* 0x002fce0008000f00 */
.L_x_151:
[----:B-1----:R1:W2:Y:S02]  /*9770*/  SYNCS.PHASECHK.TRANS64.TRYWAIT P0, [R2+URZ+0x20], R4 ;  /* 0x00002004020075a7 */ /* 0x0022a400080011ff */
[----:B--2---:R-:W-:Y:S05]  /*9780*/  @!P0 NANOSLEEP.SYNCS 0x989680 ;  /* 0x009896800000895d */ /* 0x004fea0003900000 */
[----:B------:R-:W2:Y:S02]  /*9790*/  @!P0 SYNCS.PHASECHK.TRANS64 P0, [R2+URZ+0x20], R4 ;  /* 0x00002004020085a7 */ /* 0x000ea400080010ff */
[----:B--2---:R-:W-:Y:S05]  /*97a0*/  @!P0 BRA `(.L_x_151) ;  /* 0xfffffffc00f08947 */ /* 0x004fea000383ffff */
[----:B------:R-:W-:Y:S05]  /*97b0*/  BRA `(.L_x_33) ;  /* 0xffffff8400687947 */ /* 0x000fea000383ffff */
.L_x_39:
[----:B-1----:R1:W2:Y:S02]  /*97c0*/  SYNCS.PHASECHK.TRANS64.TRYWAIT P0, [R2+URZ+0x90], R3 ;  /* 0x00009003020075a7 */ /* 0x0022a400080011ff */
[----:B--2---:R-:W-:Y:S05]  /*97d0*/  @!P0 NANOSLEEP.SYNCS 0x989680 ;  /* 0x009896800000895d */ /* 0x004fea0003900000 */
[----:B------:R-:W2:Y:S02]  /*97e0*/  @!P0 SYNCS.PHASECHK.TRANS64 P0, [R2+URZ+0x90], R3 ;  /* 0x00009003020085a7 */ /* 0x000ea400080010ff */
[----:B--2---:R-:W-:Y:S05]  /*97f0*/  @!P0 BRA `(.L_x_39) ;  /* 0xfffffffc00f08947 */ /* 0x004fea000383ffff */
[----:B------:R-:W-:Y:S05]  /*9800*/  BRA `(.L_x_152) ;  /* 0xffffff88000c7947 */ /* 0x000fea000383ffff */
.L_x_43:
[----:B---3--:R-:W-:-:S07]  /*9810*/  MOV R0, UR4 ;  /* 0x0000000400007c02 */ /* 0x008fce0008000f00 */
.L_x_153:
[----:B-1----:R1:W2:Y:S02]  /*9820*/  SYNCS.PHASECHK.TRANS64.TRYWAIT P0, [R0+URZ], R2 ;  /* 0x00000002000075a7 */ /* 0x0022a400080011ff */
[----:B--2---:R-:W-:Y:S05]  /*9830*/  @!P0 NANOSLEEP.SYNCS 0x989680 ;  /* 0x009896800000895d */ /* 0x004fea0003900000 */
[----:B------:R-:W2:Y:S02]  /*9840*/  @!P0 SYNCS.PHASECHK.TRANS64 P0, [R0+URZ], R2 ;  /* 0x00000002000085a7 */ /* 0x000ea400080010ff */
[----:B--2---:R-:W-:Y:S05]  /*9850*/  @!P0 BRA `(.L_x_153) ;  /* 0xfffffffc00f08947 */ /* 0x004fea000383ffff */
[----:B------:R-:W-:Y:S05]  /*9860*/  BRA `(.L_x_154) ;  /* 0xffffff8c007c7947 */ /* 0x000fea000383ffff */
.L_x_44:
[----:B---3--:R-:W-:-:S07]  /*9870*/  MOV R0, UR4 ;  /* 0x0000000400007c02 */ /* 0x008fce0008000f00 */
.L_x_155:
[----:B-1----:R1:W2:Y:S02]  /*9880*/  SYNCS.PHASECHK.TRANS64.TRYWAIT P0, [R0+URZ], R3 ;  /* 0x00000003000075a7 */ /* 0x0022a400080011ff */
[----:B--2---:R-:W-:Y:S05]  /*9890*/  @!P0 NANOSLEEP.SYNCS 0x989680 ;  /* 0x009896800000895d */ /* 0x004fea0003900000 */
[----:B------:R-:W2:Y:S02]  /*98a0*/  @!P0 SYNCS.PHASECHK.TRANS64 P0, [R0+URZ], R3 ;  /* 0x00000003000085a7 */ /* 0x000ea400080010ff */
[----:B--2---:R-:W-:Y:S05]  /*98b0*/  @!P0 BRA `(.L_x_155) ;  /* 0xfffffffc00f08947 */ /* 0x004fea000383ffff */
[----:B------:R-:W-:Y:S05]  /*98c0*/  BRA `(.L_x_156) ;  /* 0xffffff8c00887947 */ /* 0x000fea000383ffff */
.L_x_45:
[----:B---3--:R-:W-:-:S07]  /*98d0*/  MOV R0, UR4 ;  /* 0x0000000400007c02 */ /* 0x008fce0008000f00 */
.L_x_157:
[----:B-1----:R1:W2:Y:S02]  /*98e0*/  SYNCS.PHASECHK.TRANS64.TRYWAIT P0, [R0+URZ], R3 ;  /* 0x00000003000075a7 */ /* 0x0022a400080011ff */
[----:B--2---:R-:W-:Y:S05]  /*98f0*/  @!P0 NANOSLEEP.SYNCS 0x989680 ;  /* 0x009896800000895d */ /* 0x004fea0003900000 */
[----:B------:R-:W2:Y:S02]  /*9900*/  @!P0 SYNCS.PHASECHK.TRANS64 P0, [R0+URZ], R3 ;  /* 0x00000003000085a7 */ /* 0x000ea400080010ff */
[----:B--2---:R-:W-:Y:S05]  /*9910*/  @!P0 BRA `(.L_x_157) ;  /* 0xfffffffc00f08947 */ /* 0x004fea000383ffff */
[----:B------:R-:W-:Y:S05]  /*9920*/  BRA `(.L_x_158) ;  /* 0xffffff8c00947947 */ /* 0x000fea000383ffff */
.L_x_48:
[----:B-1----:R1:W2:Y:S02]  /*9930*/  SYNCS.PHASECHK.TRANS64.TRYWAIT P0, [R0+URZ+0xf0], R4 ;  /* 0x0000f004000075a7 */ /* 0x0022a400080011ff */
[----:B--2---:R-:W-:Y:S05]  /*9940*/  @!P0 NANOSLEEP.SYNCS 0x989680 ;  /* 0x009896800000895d */ /* 0x004fea0003900000 */
[----:B------:R-:W2:Y:S02]  /*9950*/  @!P0 SYNCS.PHASECHK.TRANS64 P0, [R0+URZ+0xf0], R4 ;  /* 0x0000f004000085a7 */ /* 0x000ea400080010ff */
[----:B--2---:R-:W-:Y:S05]  /*9960*/  @!P0 BRA `(.L_x_48) ;  /* 0xfffffffc00f08947 */ /* 0x004fea000383ffff */
[----:B------:R-:W-:Y:S05]  /*9970*/  BRA `(.L_x_159) ;  /* 0xffffff8c00f47947 */ /* 0x000fea000383ffff */
.L_x_49:
[----:B------:R-:W-:-:S07]  /*9980*/  MOV R0, UR5 ;  /* 0x0000000500007c02 */ /* 0x000fce0008000f00 */
.L_x_160:
[----:B-1----:R1:W2:Y:S02]  /*9990*/  SYNCS.PHASECHK.TRANS64.TRYWAIT P0, [R0+URZ+0xa0], R5 ;  /* 0x0000a005000075a7 */ /* 0x0022a400080011ff */
[----:B--2---:R-:W-:Y:S05]  /*99a0*/  @!P0 NANOSLEEP.SYNCS 0x989680 ;  /* 0x009896800000895d */ /* 0x004fea0003900000 */
[----:B------:R-:W2:Y:S02]  /*99b0*/  @!P0 SYNCS.PHASECHK.TRANS64 P0, [R0+URZ+0xa0], R5 ;  /* 0x0000a005000085a7 */ /* 0x000ea400080010ff */
[----:B--2---:R-:W-:Y:S05]  /*99c0*/  @!P0 BRA `(.L_x_160) ;  /* 0xfffffffc00f08947 */ /* 0x004fea000383ffff */
[----:B------:R-:W-:Y:S05]  /*99d0*/  BRA `(.L_x_161) ;  /* 0xffffff9000047947 */ /* 0x000fea000383ffff */
.L_x_50:
[----:B-1----:R1:W2:Y:S02]  /*99e0*/  SYNCS.PHASECHK.TRANS64.TRYWAIT P1, [R0+URZ+0x90], R4 ;  /* 0x00009004000075a7 */ /* 0x0022a400080211ff */
[----:B--2---:R-:W-:Y:S05]  /*99f0*/  @!P1 NANOSLEEP.SYNCS 0x989680 ;  /* 0x009896800000995d */ /* 0x004fea0003900000 */
[----:B------:R-:W2:Y:S02]  /*9a00*/  @!P1 SYNCS.PHASECHK.TRANS64 P1, [R0+URZ+0x90], R4 ;  /* 0x00009004000095a7 */ /* 0x000ea400080210ff */
[----:B--2---:R-:W-:Y:S05]  /*9a10*/  @!P1 BRA `(.L_x_50) ;  /* 0xfffffffc00f09947 */ /* 0x004fea000383ffff */
[----:B------:R-:W-:Y:S05]  /*9a20*/  BRA `(.L_x_162) ;  /* 0xffffff9000347947 */ /* 0x000fea000383ffff */
.L_x_53:
[----:B------:R-:W-:-:S07]  /*9a30*/  MOV R0, UR5 ;  /* 0x0000000500007c02 */ /* 0x000fce0008000f00 */
.L_x_163:
[----:B-1----:R1:W2:Y:S02]  /*9a40*/  SYNCS.PHASECHK.TRANS64.TRYWAIT P0, [R0+URZ+0xa0], R2 ;  /* 0x0000a002000075a7 */ /* 0x0022a400080011ff */
[----:B--2---:R-:W-:Y:S05]  /*9a50*/  @!P0 NANOSLEEP.SYNCS 0x989680 ;  /* 0x009896800000895d */ /* 0x004fea0003900000 */
[----:B------:R-:W2:Y:S02]  /*9a60*/  @!P0 SYNCS.PHASECHK.TRANS64 P0, [R0+URZ+0xa0], R2 ;  /* 0x0000a002000085a7 */ /* 0x000ea400080010ff */
[----:B--2---:R-:W-:Y:S05]  /*9a70*/  @!P0 BRA `(.L_x_163) ;  /* 0xfffffffc00f08947 */ /* 0x004fea000383ffff */
[----:B------:R-:W-:Y:S05]  /*9a80*/  BRA `(.L_x_52) ;  /* 0xffffff9000887947 */ /* 0x000fea000383ffff */
.L_x_62:
[----:B-1----:R-:W-:-:S04]  /*9a90*/  MOV R4, UR6 ;  /* 0x0000000600047c02 */ /* 0x002fc80008000f00 */
[----:B------:R1:W2:Y:S03]  /*9aa0*/  SYNCS.PHASECHK.TRANS64.TRYWAIT P0, [R4+URZ+0x8], R5 ;  /* 0x00000805040075a7 */ /* 0x0002a600080011ff */
[----:B--2---:R-:W-:Y:S05]  /*9ab0*/  @!P0 NANOSLEEP.SYNCS 0x989680 ;  /* 0x009896800000895d */ /* 0x004fea0003900000 */
[----:B------:R-:W2:Y:S02]  /*9ac0*/  @!P0 SYNCS.PHASECHK.TRANS64 P0, [R4+URZ+0x8], R5 ;  /* 0x00000805040085a7 */ /* 0x000ea400080010ff */
[----:B--2---:R-:W-:Y:S05]  /*9ad0*/  @!P0 BRA `(.L_x_62) ;  /* 0xfffffffc00ec8947 */ /* 0x004fea000383ffff */
[----:B------:R-:W-:Y:S05]  /*9ae0*/  BRA `(.L_x_61) ;  /* 0xffffff94003c7947 */ /* 0x000fea000383ffff */
.L_x_64:
[----:B------:R-:W-:Y:S01]  /*9af0*/  BSSY B0, `(.L_x_164) ;  /* 0x0000006000007945 */ /* 0x000fe20003800000 */
[----:B------:R-:W-:-:S07]  /*9b00*/  MOV R15, 0xffffffff ;  /* 0xffffffff000f7802 */ /* 0x000fce0000000f00 */
[----:B-1---5:R-:W-:Y:S05]  /*9b10*/  WARPSYNC.COLLECTIVE R15, `(.L_x_165) ;  /* 0x000000000f0c7348 */ /* 0x022fea0003c00000 */
[----:B------:R-:W-:Y:S02]  /*9b20*/  ELECT P6, UR79, PT ;  /* 0x00000000004f782f */ /* 0x000fe400038c0000 */
[----:B------:R-:W-:Y:S01]  /*9b30*/  MOV R14, UR79 ;  /* 0x0000004f000e7c02 */ /* 0x000fe20008000f00 */
[----:B-1---5:R-:W-:Y:S10]  /*9b40*/  ENDCOLLECTIVE ;  /* 0x000000000000791b */ /* 0x022ff40003800000 */
.L_x_165:
[----:B------:R-:W-:Y:S05]  /*9b50*/  BSYNC B0 ;  /* 0x0000000000007941 */ /* 0x000fea0003800000 */
.L_x_164:
[----:B------:R-:W-:Y:S05]  /*9b60*/  BRA `(.L_x_166) ;  /* 0xffffff94006c7947 */ /* 0x000fea000383ffff */
.L_x_66:
[----:B-1----:R-:W-:-:S04]  /*9b70*/  MOV R2, UR6 ;  /* 0x0000000600027c02 */ /* 0x002fc80008000f00 */
[----:B------:R1:W2:Y:S03]  /*9b80*/  SYNCS.PHASECHK.TRANS64.TRYWAIT P0, [R2+URZ+0x8], R3 ;  /* 0x00000803020075a7 */ /* 0x0002a600080011ff */
[----:B--2---:R-:W-:Y:S05]  /*9b90*/  @!P0 NANOSLEEP.SYNCS 0x989680 ;  /* 0x009896800000895d */ /* 0x004fea0003900000 */
[----:B------:R-:W2:Y:S02]  /*9ba0*/  @!P0 SYNCS.PHASECHK.TRANS64 P0, [R2+URZ+0x8], R3 ;  /* 0x00000803020085a7 */ /* 0x000ea400080010ff */
[----:B--2---:R-:W-:Y:S05]  /*9bb0*/  @!P0 BRA `(.L_x_66) ;  /* 0xfffffffc00ec8947 */ /* 0x004fea000383ffff */
[----:B------:R-:W-:Y:S05]  /*9bc0*/  BRA `(.L_x_65) ;  /* 0xffffff9400707947 */ /* 0x000fea000383ffff */
.L_x_67:
[----:B-1----:R1:W2:Y:S02]  /*9bd0*/  SYNCS.PHASECHK.TRANS64.TRYWAIT P0, [R0+URZ+0x90], R4 ;  /* 0x00009004000075a7 */ /* 0x0022a400080011ff */
[----:B--2---:R-:W-:Y:S05]  /*9be0*/  @!P0 NANOSLEEP.SYNCS 0x989680 ;  /* 0x009896800000895d */ /* 0x004fea0003900000 */
[----:B------:R-:W2:Y:S02]  /*9bf0*/  @!P0 SYNCS.PHASECHK.TRANS64 P0, [R0+URZ+0x90], R4 ;  /* 0x00009004000085a7 */ /* 0x000ea400080010ff */
[----:B--2---:R-:W-:Y:S05]  /*9c00*/  @!P0 BRA `(.L_x_67) ;  /* 0xfffffffc00f08947 */ /* 0x004fea000383ffff */
[----:B------:R-:W-:Y:S05]  /*9c10*/  BRA `(.L_x_167) ;  /* 0xffffff98004c7947 */ /* 0x000fea000383ffff */
.L_x_69:
[----:B------:R-:W-:-:S07]  /*9c20*/  MOV R0, UR10 ;  /* 0x0000000a00007c02 */ /* 0x000fce0008000f00 */
.L_x_168:
[----:B-1----:R1:W2:Y:S02]  /*9c30*/  SYNCS.PHASECHK.TRANS64.TRYWAIT P0, [R0+URZ+0xd0], R4 ;  /* 0x0000d004000075a7 */ /* 0x0022a400080011ff */
[----:B--2---:R-:W-:Y:S05]  /*9c40*/  @!P0 NANOSLEEP.SYNCS 0x989680 ;  /* 0x009896800000895d */ /* 0x004fea0003900000 */
[----:B------:R-:W2:Y:S02]  /*9c50*/  @!P0 SYNCS.PHASECHK.TRANS64 P0, [R0+URZ+0xd0], R4 ;  /* 0x0000d004000085a7 */ /* 0x000ea400080010ff */
[----:B--2---:R-:W-:Y:S05]  /*9c60*/  @!P0 BRA `(.L_x_168) ;  /* 0xfffffffc00f08947 */ /* 0x004fea000383ffff */
[----:B------:R-:W-:Y:S05]  /*9c70*/  BRA `(.L_x_169) ;  /* 0xffffff9800987947 */ /* 0x000fea000383ffff */
.L_x_72:
[----:B------:R-:W-:Y:S07]  /*9c80*/  MOV R0, UR9 ;  /* 0x0000000900007c02 */ /* 0x000fee0008000f00 */
.L_x_170:
[----:B-1----:R1:W2:Y:S02]  /*9c90*/  SYNCS.PHASECHK.TRANS64.TRYWAIT P0, [R0+URZ], R4 ;  /* 0x00000004000075a7 */ /* 0x0022a400080011ff */
[----:B--2---:R-:W-:Y:S05]  /*9ca0*/  @!P0 NANOSLEEP.SYNCS 0x989680 ;  /* 0x009896800000895d */ /* 0x004fea0003900000 */
[----:B------:R-:W2:Y:S02]  /*9cb0*/  @!P0 SYNCS.PHASECHK.TRANS64 P0, [R0+URZ], R4 ;  /* 0x00000004000085a7 */ /* 0x000ea400080010ff */
[----:B--2---:R-:W-:Y:S05]  /*9cc0*/  @!P0 BRA `(.L_x_170) ;  /* 0xfffffffc00f08947 */ /* 0x004fea000383ffff */
[----:B------:R-:W-:Y:S05]  /*9cd0*/  BRA `(.L_x_71) ;  /* 0xffffff9800ac7947 */ /* 0x000fea000383ffff */
.L_x_76:
[----:B-1----:R-:W-:-:S07]  /*9ce0*/  MOV R0, UR7 ;  /* 0x0000000700007c02 */ /* 0x002fce0008000f00 */
.L_x_171:
[----:B-1----:R1:W2:Y:S02]  /*9cf0*/  SYNCS.PHASECHK.TRANS64.TRYWAIT P0, [R0+URZ], R2 ;  /* 0x00000002000075a7 */ /* 0x0022a400080011ff */
[----:B--2---:R-:W-:Y:S05]  /*9d00*/  @!P0 NANOSLEEP.SYNCS 0x989680 ;  /* 0x009896800000895d */ /* 0x004fea0003900000 */
[----:B------:R-:W2:Y:S02]  /*9d10*/  @!P0 SYNCS.PHASECHK.TRANS64 P0, [R0+URZ], R2 ;  /* 0x00000002000085a7 */ /* 0x000ea400080010ff */
[----:B--2---:R-:W-:Y:S05]  /*9d20*/  @!P0 BRA `(.L_x_171) ;  /* 0xfffffffc00f08947 */ /* 0x004fea000383ffff */
[----:B------:R-:W-:Y:S05]  /*9d30*/  BRA `(.L_x_172) ;  /* 0xffffff9c00787947 */ /* 0x000fea000383ffff */
.L_x_77:
[----:B------:R-:W-:-:S07]  /*9d40*/  MOV R0, UR7 ;  /* 0x0000000700007c02 */ /* 0x000fce0008000f00 */
.L_x_173:
[----:B-1----:R1:W2:Y:S02]  /*9d50*/  SYNCS.PHASECHK.TRANS64.TRYWAIT P0, [R0+URZ], R3 ;  /* 0x00000003000075a7 */ /* 0x0022a400080011ff */
[----:B--2---:R-:W-:Y:S05]  /*9d60*/  @!P0 NANOSLEEP.SYNCS 0x989680 ;  /* 0x009896800000895d */ /* 0x004fea0003900000 */
[----:B------:R-:W2:Y:S02]  /*9d70*/  @!P0 SYNCS.PHASECHK.TRANS64 P0, [R0+URZ], R3 ;  /* 0x00000003000085a7 */ /* 0x000ea400080010ff */
[----:B--2---:R-:W-:Y:S05]  /*9d80*/  @!P0 BRA `(.L_x_173) ;  /* 0xfffffffc00f08947 */ /* 0x004fea000383ffff */
[----:B------:R-:W-:Y:S05]  /*9d90*/  BRA `(.L_x_174) ;  /* 0xffffff9c00847947 */ /* 0x000fea000383ffff */
.L_x_78:
[----:B------:R-:W-:-:S07]  /*9da0*/  MOV R0, UR7 ;  /* 0x0000000700007c02 */ /* 0x000fce0008000f00 */
.L_x_175:
[----:B-1----:R1:W2:Y:S02]  /*9db0*/  SYNCS.PHASECHK.TRANS64.TRYWAIT P0, [R0+URZ], R3 ;  /* 0x00000003000075a7 */ /* 0x0022a400080011ff */
[----:B--2---:R-:W-:Y:S05]  /*9dc0*/  @!P0 NANOSLEEP.SYNCS 0x989680 ;  /* 0x009896800000895d */ /* 0x004fea0003900000 */
[----:B------:R-:W2:Y:S02]  /*9dd0*/  @!P0 SYNCS.PHASECHK.TRANS64 P0, [R0+URZ], R3 ;  /* 0x00000003000085a7 */ /* 0x000ea400080010ff */
[----:B--2---:R-:W-:Y:S05]  /*9de0*/  @!P0 BRA `(.L_x_175) ;  /* 0xfffffffc00f08947 */ /* 0x004fea000383ffff */
[----:B------:R-:W-:Y:S05]  /*9df0*/  BRA `(.L_x_176) ;  /* 0xffffff9c00907947 */ /* 0x000fea000383ffff */
.L_x_81:
[----:B------:R-:W-:-:S07]  /*9e00*/  MOV R0, UR8 ;  /* 0x0000000800007c02 */ /* 0x000fce0008000f00 */
.L_x_177:
[----:B-1----:R1:W2:Y:S02]  /*9e10*/  SYNCS.PHASECHK.TRANS64.TRYWAIT P1, [R0+URZ+0x110], R2 ;  /* 0x00011002000075a7 */ /* 0x0022a400080211ff */
[----:B--2---:R-:W-:Y:S05]  /*9e20*/  @!P1 NANOSLEEP.SYNCS 0x989680 ;  /* 0x009896800000995d */ /* 0x004fea0003900000 */
[----:B------:R-:W2:Y:S02]  /*9e30*/  @!P1 SYNCS.PHASECHK.TRANS64 P1, [R0+URZ+0x110], R2 ;  /* 0x00011002000095a7 */ /* 0x000ea400080210ff */
[----:B--2---:R-:W-:Y:S05]  /*9e40*/  @!P1 BRA `(.L_x_177) ;  /* 0xfffffffc00f09947 */ /* 0x004fea000383ffff */
[----:B------:R-:W-:Y:S05]  /*9e50*/  BRA `(.L_x_178) ;  /* 0xffffff9c00dc7947 */ /* 0x000fea000383ffff */
.L_x_86:
[----:B--2---:R2:W4:Y:S02]  /*9e60*/  SYNCS.PHASECHK.TRANS64.TRYWAIT P0, [R0+URZ+0x90], R2 ;  /* 0x00009002000075a7 */ /* 0x00452400080011ff */
[----:B----4-:R-:W-:Y:S05]  /*9e70*/  @!P0 NANOSLEEP.SYNCS 0x989680 ;  /* 0x009896800000895d */ /* 0x010fea0003900000 */
[----:B------:R-:W4:Y:S02]  /*9e80*/  @!P0 SYNCS.PHASECHK.TRANS64 P0, [R0+URZ+0x90], R2 ;  /* 0x00009002000085a7 */ /* 0x000f2400080010ff */
[----:B----4-:R-:W-:Y:S05]  /*9e90*/  @!P0 BRA `(.L_x_86) ;  /* 0xfffffffc00f08947 */ /* 0x010fea000383ffff */
[----:B------:R-:W-:Y:S05]  /*9ea0*/  BRA `(.L_x_179) ;  /* 0xffffffa000f07947 */ /* 0x000fea000383ffff */
.L_x_89:
[----:B------:R-:W-:Y:S07]  /*9eb0*/  MOV R0, UR7 ;  /* 0x0000000700007c02 */ /* 0x000fee0008000f00 */
.L_x_180:
[----:B--2---:R2:W4:Y:S02]  /*9ec0*/  SYNCS.PHASECHK.TRANS64.TRYWAIT P0, [R0+URZ+0x88], R2 ;  /* 0x00008802000075a7 */ /* 0x00452400080011ff */
[----:B----4-:R-:W-:Y:S05]  /*9ed0*/  @!P0 NANOSLEEP.SYNCS 0x989680 ;  /* 0x009896800000895d */ /* 0x010fea0003900000 */
[----:B------:R-:W4:Y:S02]  /*9ee0*/  @!P0 SYNCS.PHASECHK.TRANS64 P0, [R0+URZ+0x88], R2 ;  /* 0x00008802000085a7 */ /* 0x000f2400080010ff */
[----:B----4-:R-:W-:Y:S05]  /*9ef0*/  @!P0 BRA `(.L_x_180) ;  /* 0xfffffffc00f08947 */ /* 0x010fea000383ffff */
[----:B------:R-:W-:Y:S05]  /*9f00*/  BRA `(.L_x_88) ;  /* 0xffffffa400d07947 */ /* 0x000fea000383ffff */
.L_x_92:
[----:B------:R-:W-:Y:S07]  /*9f10*/  MOV R0, UR7 ;  /* 0x0000000700007c02 */ /* 0x000fee0008000f00 */
.L_x_181:
[----:B-1----:R1:W2:Y:S02]  /*9f20*/  SYNCS.PHASECHK.TRANS64.TRYWAIT P0, [R0+URZ+0x60], R14 ;  /* 0x0000600e000075a7 */ /* 0x0022a400080011ff */
[----:B--2---:R-:W-:Y:S05]  /*9f30*/  @!P0 NANOSLEEP.SYNCS 0x989680 ;  /* 0x009896800000895d */ /* 0x004fea0003900000 */
[----:B------:R-:W2:Y:S02]  /*9f40*/  @!P0 SYNCS.PHASECHK.TRANS64 P0, [R0+URZ+0x60], R14 ;  /* 0x0000600e000085a7 */ /* 0x000ea400080010ff */
[----:B--2---:R-:W-:Y:S05]  /*9f50*/  @!P0 BRA `(.L_x_181) ;  /* 0xfffffffc00f08947 */ /* 0x004fea000383ffff */
[----:B------:R-:W-:Y:S05]  /*9f60*/  BRA `(.L_x_182) ;  /* 0xffffffa800487947 */ /* 0x000fea000383ffff */
.L_x_93:
[----:B------:R-:W-:Y:S07]  /*9f70*/  MOV R0, UR7 ;  /* 0x0000000700007c02 */ /* 0x000fee0008000f00 */
.L_x_183:
[----:B-1----:R1:W2:Y:S02]  /*9f80*/  SYNCS.PHASECHK.TRANS64.TRYWAIT P0, [R0+URZ+0x68], R14 ;  /* 0x0000680e000075a7 */ /* 0x0022a400080011ff */
[----:B--2---:R-:W-:Y:S05]  /*9f90*/  @!P0 NANOSLEEP.SYNCS 0x989680 ;  /* 0x009896800000895d */ /* 0x004fea0003900000 */
[----:B------:R-:W2:Y:S02]  /*9fa0*/  @!P0 SYNCS.PHASECHK.TRANS64 P0, [R0+URZ+0x68], R14 ;  /* 0x0000680e000085a7 */ /* 0x000ea400080010ff */
[----:B--2---:R-:W-:Y:S05]  /*9fb0*/  @!P0 BRA `(.L_x_183) ;  /* 0xfffffffc00f08947 */ /* 0x004fea000383ffff */
[----:B------:R-:W-:Y:S05]  /*9fc0*/  BRA `(.L_x_184) ;  /* 0xffffffa800a07947 */ /* 0x000fea000383ffff */
.L_x_94:
[----:B------:R-:W-:Y:S07]  /*9fd0*/  MOV R0, UR7 ;  /* 0x0000000700007c02 */ /* 0x000fee0008000f00 */
.L_x_185:
[----:B-1----:R1:W2:Y:S02]  /*9fe0*/  SYNCS.PHASECHK.TRANS64.TRYWAIT P0, [R0+URZ+0x70], R14 ;  /* 0x0000700e000075a7 */ /* 0x0022a400080011ff */
[----:B--2---:R-:W-:Y:S05]  /*9ff0*/  @!P0 NANOSLEEP.SYNCS 0x989680 ;  /* 0x009896800000895d */ /* 0x004fea0003900000 */
[----:B------:R-:W2:Y:S02]  /*a000*/  @!P0 SYNCS.PHASECHK.TRANS64 P0, [R0+URZ+0x70], R14 ;  /* 0x0000700e000085a7 */ /* 0x000ea400080010ff */
[----:B--2---:R-:W-:Y:S05]  /*a010*/  @!P0 BRA `(.L_x_185) ;  /* 0xfffffffc00f08947 */ /* 0x004fea000383ffff */
[----:B------:R-:W-:Y:S05]  /*a020*/  BRA `(.L_x_186) ;  /* 0xffffffa800fc7947 */ /* 0x000fea000383ffff */
.L_x_95:
[----:B------:R-:W-:Y:S07]  /*a030*/  MOV R0, UR7 ;  /* 0x0000000700007c02 */ /* 0x000fee0008000f00 */
.L_x_187:
[----:B-1----:R1:W2:Y:S02]  /*a040*/  SYNCS.PHASECHK.TRANS64.TRYWAIT P0, [R0+URZ+0x78], R14 ;  /* 0x0000780e000075a7 */ /* 0x0022a400080011ff */
[----:B--2---:R-:W-:Y:S05]  /*a050*/  @!P0 NANOSLEEP.SYNCS 0x989680 ;  /* 0x009896800000895d */ /* 0x004fea0003900000 */
[----:B------:R-:W2:Y:S02]  /*a060*/  @!P0 SYNCS.PHASECHK.TRANS64 P0, [R0+URZ+0x78], R14 ;  /* 0x0000780e000085a7 */ /* 0x000ea400080010ff */
[----:B--2---:R-:W-:Y:S05]  /*a070*/  @!P0 BRA `(.L_x_187) ;  /* 0xfffffffc00f08947 */ /* 0x004fea000383ffff */
[----:B------:R-:W-:Y:S05]  /*a080*/  BRA `(.L_x_188) ;  /* 0xffffffac009c7947 */ /* 0x000fea000383ffff */
.L_x_97:
[----:B------:R-:W-:-:S07]  /*a090*/  MOV R0, UR7 ;  /* 0x0000000700007c02 */ /* 0x000fce0008000f00 */
.L_x_189:
[----:B-1----:R1:W4:Y:S02]  /*a0a0*/  SYNCS.PHASECHK.TRANS64.TRYWAIT P0, [R0+URZ+0x60], R2 ;  /* 0x00006002000075a7 */ /* 0x00232400080011ff */
[----:B----4-:R-:W-:Y:S05]  /*a0b0*/  @!P0 NANOSLEEP.SYNCS 0x989680 ;  /* 0x009896800000895d */ /* 0x010fea0003900000 */
[----:B------:R-:W4:Y:S02]  /*a0c0*/  @!P0 SYNCS.PHASECHK.TRANS64 P0, [R0+URZ+0x60], R2 ;  /* 0x00006002000085a7 */ /* 0x000f2400080010ff */
[----:B----4-:R-:W-:Y:S05]  /*a0d0*/  @!P0 BRA `(.L_x_189) ;  /* 0xfffffffc00f08947 */ /* 0x010fea000383ffff */
[----:B------:R-:W-:Y:S05]  /*a0e0*/  BRA `(.L_x_190) ;  /* 0xffffffb000247947 */ /* 0x000fea000383ffff */
.L_x_98:
[----:B-1----:R-:W-:-:S07]  /*a0f0*/  MOV R0, UR7 ;  /* 0x0000000700007c02 */ /* 0x002fce0008000f00 */
.L_x_191:
[----:B-1----:R1:W4:Y:S02]  /*a100*/  SYNCS.PHASECHK.TRANS64.TRYWAIT P0, [R0+URZ+0x68], R2 ;  /* 0x00006802000075a7 */ /* 0x00232400080011ff */
[----:B----4-:R-:W-:Y:S05]  /*a110*/  @!P0 NANOSLEEP.SYNCS 0x989680 ;  /* 0x009896800000895d */ /* 0x010fea0003900000 */
[----:B------:R-:W4:Y:S02]  /*a120*/  @!P0 SYNCS.PHASECHK.TRANS64 P0, [R0+URZ+0x68], R2 ;  /* 0x00006802000085a7 */ /* 0x000f2400080010ff */
[----:B----4-:R-:W-:Y:S05]  /*a130*/  @!P0 BRA `(.L_x_191) ;  /* 0xfffffffc00f08947 */ /* 0x010fea000383ffff */
[----:B------:R-:W-:Y:S05]  /*a140*/  BRA `(.L_x_192) ;  /* 0xffffffb000147947 */ /* 0x000fea000383ffff */
.L_x_99:
[----:B-1----:R-:W-:-:S07]  /*a150*/  MOV R0, UR7 ;  /* 0x0000000700007c02 */ /* 0x002fce0008000f00 */
.L_x_193:
[----:B-1----:R1:W4:Y:S02]  /*a160*/  SYNCS.PHASECHK.TRANS64.TRYWAIT P0, [R0+URZ+0x70], R2 ;  /* 0x00007002000075a7 */ /* 0x00232400080011ff */
[----:B----4-:R-:W-:Y:S05]  /*a170*/  @!P0 NANOSLEEP.SYNCS 0x989680 ;  /* 0x009896800000895d */ /* 0x010fea0003900000 */
[----:B------:R-:W4:Y:S02]  /*a180*/  @!P0 SYNCS.PHASECHK.TRANS64 P0, [R0+URZ+0x70], R2 ;  /* 0x00007002000085a7 */ /* 0x000f2400080010ff */
[----:B----4-:R-:W-:Y:S05]  /*a190*/  @!P0 BRA `(.L_x_193) ;  /* 0xfffffffc00f08947 */ /* 0x010fea000383ffff */
[----:B------:R-:W-:Y:S05]  /*a1a0*/  BRA `(.L_x_194) ;  /* 0xffffffb000047947 */ /* 0x000fea000383ffff */
.L_x_101:
[----:B--2---:R2:W3:Y:S02]  /*a1b0*/  SYNCS.PHASECHK.TRANS64.TRYWAIT P0, [R0+URZ+0x90], R2 ;  /* 0x00009002000075a7 */ /* 0x0044e400080011ff */
[----:B---3--:R-:W-:Y:S05]  /*a1c0*/  @!P0 NANOSLEEP.SYNCS 0x989680 ;  /* 0x009896800000895d */ /* 0x008fea0003900000 */
[----:B------:R-:W3:Y:S02]  /*a1d0*/  @!P0 SYNCS.PHASECHK.TRANS64 P0, [R0+URZ+0x90], R2 ;  /* 0x00009002000085a7 */ /* 0x000ee400080010ff */
[----:B---3--:R-:W-:Y:S05]  /*a1e0*/  @!P0 BRA `(.L_x_101) ;  /* 0xfffffffc00f08947 */ /* 0x008fea000383ffff */
[----:B------:R-:W-:Y:S05]  /*a1f0*/  BRA `(.L_x_195) ;  /* 0xffffffb000e07947 */ /* 0x000fea000383ffff */
.L_x_112:
[----:B-1----:R-:W-:Y:S04]  /*a200*/  MOV R2, UR48 ;  /* 0x0000003000027c02 */ /* 0x002fe80008000f00 */
[----:B------:R1:W3:Y:S03]  /*a210*/  SYNCS.PHASECHK.TRANS64.TRYWAIT P1, [R2+URZ+0x40], R3 ;  /* 0x00004003020075a7 */ /* 0x0002e600080211ff */
[----:B---3--:R-:W-:Y:S05]  /*a220*/  @!P1 NANOSLEEP.SYNCS 0x989680 ;  /* 0x009896800000995d */ /* 0x008fea0003900000 */
[----:B------:R-:W3:Y:S02]  /*a230*/  @!P1 SYNCS.PHASECHK.TRANS64 P1, [R2+URZ+0x40], R3 ;  /* 0x00004003020095a7 */ /* 0x000ee400080210ff */
[----:B---3--:R-:W-:Y:S05]  /*a240*/  @!P1 BRA `(.L_x_112) ;  /* 0xfffffffc00ec9947 */ /* 0x008fea000383ffff */
[----:B------:R-:W-:Y:S05]  /*a250*/  BRA `(.L_x_111) ;  /* 0xffffffbc00ec7947 */ /* 0x000fea000383ffff */
.L_x_114:
[----:B-1----:R1:W4:Y:S02]  /*a260*/  SYNCS.PHASECHK.TRANS64.TRYWAIT P0, [R112+URZ+0xb0], R0 ;  /* 0x0000b000700075a7 */ /* 0x00232400080011ff */
[----:B----4-:R-:W-:Y:S05]  /*a270*/  @!P0 NANOSLEEP.SYNCS 0x989680 ;  /* 0x009896800000895d */ /* 0x010fea0003900000 */
[----:B------:R-:W4:Y:S02]  /*a280*/  @!P0 SYNCS.PHASECHK.TRANS64 P0, [R112+URZ+0xb0], R0 ;  /* 0x0000b000700085a7 */ /* 0x000f2400080010ff */
[----:B----4-:R-:W-:Y:S05]  /*a290*/  @!P0 BRA `(.L_x_114) ;  /* 0xfffffffc00f08947 */ /* 0x010fea000383ffff */
[----:B------:R-:W-:Y:S05]  /*a2a0*/  BRA `(.L_x_113) ;  /* 0xffffffc000147947 */ /* 0x000fea000383ffff */
.L_x_123:
[----:B--2---:R2:W4:Y:S02]  /*a2b0*/  SYNCS.PHASECHK.TRANS64.TRYWAIT P0, [R2+URZ+0x40], R0 ;  /* 0x00004000020075a7 */ /* 0x00452400080011ff */
[----:B----4-:R-:W-:Y:S05]  /*a2c0*/  @!P0 NANOSLEEP.SYNCS 0x989680 ;  /* 0x009896800000895d */ /* 0x010fea0003900000 */
[----:B------:R-:W4:Y:S02]  /*a2d0*/  @!P0 SYNCS.PHASECHK.TRANS64 P0, [R2+URZ+0x40], R0 ;  /* 0x00004000020085a7 */ /* 0x000f2400080010ff */
[----:B----4-:R-:W-:Y:S05]  /*a2e0*/  @!P0 BRA `(.L_x_123) ;  /* 0xfffffffc00f08947 */ /* 0x010fea000383ffff */
[----:B------:R-:W-:Y:S05]  /*a2f0*/  BRA `(.L_x_122) ;  /* 0xffffffcc00007947 */ /* 0x000fea000383ffff */
.L_x_131:
[----:B--2---:R2:W4:Y:S02]  /*a300*/  SYNCS.PHASECHK.TRANS64.TRYWAIT P0, [R0+URZ+0x40], R6 ;  /* 0x00004006000075a7 */ /* 0x00452400080011ff */
[----:B----4-:R-:W-:Y:S05]  /*a310*/  @!P0 NANOSLEEP.SYNCS 0x989680 ;  /* 0x009896800000895d */ /* 0x010fea0003900000 */
[----:B------:R-:W4:Y:S02]  /*a320*/  @!P0 SYNCS.PHASECHK.TRANS64 P0, [R0+URZ+0x40], R6 ;  /* 0x00004006000085a7 */ /* 0x000f2400080010ff */
[----:B----4-:R-:W-:Y:S05]  /*a330*/  @!P0 BRA `(.L_x_131) ;  /* 0xfffffffc00f08947 */ /* 0x010fea000383ffff */
[----:B------:R-:W-:Y:S05]  /*a340*/  BRA `(.L_x_130) ;  /* 0xffffffd800147947 */ /* 0x000fea000383ffff */
.L_x_139:
[----:B--2---:R2:W4:Y:S02]  /*a350*/  SYNCS.PHASECHK.TRANS64.TRYWAIT P0, [R0+URZ+0x40], R5 ;  /* 0x00004005000075a7 */ /* 0x00452400080011ff */
[----:B----4-:R-:W-:Y:S05]  /*a360*/  @!P0 NANOSLEEP.SYNCS 0x989680 ;  /* 0x009896800000895d */ /* 0x010fea0003900000 */
[----:B------:R-:W4:Y:S02]  /*a370*/  @!P0 SYNCS.PHASECHK.TRANS64 P0, [R0+URZ+0x40], R5 ;  /* 0x00004005000085a7 */ /* 0x000f2400080010ff */
[----:B----4-:R-:W-:Y:S05]  /*a380*/  @!P0 BRA `(.L_x_139) ;  /* 0xfffffffc00f08947 */ /* 0x010fea000383ffff */
[----:B------:R-:W-:Y:S05]  /*a390*/  BRA `(.L_x_138) ;  /* 0xffffffe400287947 */ /* 0x000fea000383ffff */
        .weak           $__internal_0_$__cuda_sm10x_tcgen05_guardrail_trap_col_being_dealloced_not_returned_by_alloc
        .type           $__internal_0_$__cuda_sm10x_tcgen05_guardrail_trap_col_being_dealloced_not_returned_by_alloc,@function
        .size           $__internal_0_$__cuda_sm10x_tcgen05_guardrail_trap_col_being_dealloced_not_returned_by_alloc,($__internal_1_$__cuda_sm10x_tcgen05_guardrail_trap_phase_invalid_during_alloc - $__internal_0_$__cuda_sm10x_tcgen05_guardrail_trap_col_being_dealloced_not_returned_by_alloc)
$__internal_0_$__cuda_sm10x_tcgen05_guardrail_trap_col_being_dealloced_not_returned_by_alloc:
[----:B------:R-:W-:Y:S05]  /*a3a0*/  BPT.TRAP 0x1 ;  /* 0x000000040000795c */ /* 0x000fea0000300000 */
[----:B------:R-:W-:-:S04]  /*a3b0*/  HFMA2 R3, -RZ, RZ, 0, 0 ;  /* 0x00000000ff037431 */ /* 0x000fc800000001ff */
[----:B------:R-:W-:Y:S05]  /*a3c0*/  RET.REL.NODEC R2 `(_ZN7cutlass13device_kernelINS_4gemm6kernel13GemmUniversalIN4cute5tupleIJiiiiEEENS1_10collective13CollectiveMmaINS1_35MainloopSm100TmaUmmaWarpSpecializedILi4ELi2ELi4ENS5_IJNS4_1CILi2EEENSA_ILi1EEESC_EEEEENS5_IJNSA_ILi128EEENSA_ILi256EEENSA_ILi32EEEEEENS_10bfloat16_tENS5_IJlSC_lEEESJ_SK_NS4_8TiledMMAINS4_8MMA_AtomIJNS4_26SM100_MMA_F16BF16_2x1SM_SSISJ_SJ_fLi128ELi256ELNS4_4UMMA5MajorE0ELSP_0ELNSO_7ScaleInE0ELSQ_0EEEEEENS4_6LayoutINS5_IJSC_SC_SC_EEENS5_IJNSA_ILi0EEESV_SV_EEEEENS5_IJNS4_10UnderscoreESY_SY_EEEEENS4_18SM100_TMA_2SM_LOADENS4_14ComposedLayoutINS4_7SwizzleILi2ELi4ELi3EEENS4_18smem_ptr_flag_bitsILi16EEENST_INS5_IJNSA_ILi8EEESH_EEENS5_IJSH_SC_EEEEEEEvNS4_8identityES11_S1B_vS1C_EENS_8epilogue10collective18CollectiveEpilogueINS1E_23Sm100TmaWarpSpecializedILi4ELi2ELi32ELb1ELb0EEEJNS5_IJNSA_ILi64EEESG_SH_EEENS5_IJNST_IS1J_SC_EENST_INS5_IJSH_SB_EEENS5_IJSC_SF_EEEEEEEESJ_SK_SJ_SK_NS1E_6fusion15FusionCallbacksIS1I_NS1Q_17LinearCombinationISJ_fSJ_fLNS_15FloatRoundStyleE2EEES1K_S1P_JEEENS4_5SM1004TMEM4LOAD26SM100_TMEM_LOAD_32dp32b32xENS4_13SM90_TMA_LOADES1B_NS4_39AutoVectorizingCopyWithAssumedAlignmentILi128EEENS4_14SM90_TMA_STOREES1B_S22_S22_EEEvvEEEEvNT_6ParamsE) ;  /* 0xffffff5c020c7950 */ /* 0x000fea0003c3ffff */
        .weak           $__internal_1_$__cuda_sm10x_tcgen05_guardrail_trap_phase_invalid_during_alloc
        .type           $__internal_1_$__cuda_sm10x_tcgen05_guardrail_trap_phase_invalid_during_alloc,@function
        .size           $__internal_1_$__cuda_sm10x_tcgen05_guardrail_trap_phase_invalid_during_alloc,($__internal_2_$__cuda_sm10x_tcgen05_guardrail_trap_unallocated_columns_being_dealloced - $__internal_1_$__cuda_sm10x_tcgen05_guardrail_trap_phase_invalid_during_alloc)
$__internal_1_$__cuda_sm10x_tcgen05_guardrail_trap_phase_invalid_during_alloc:
[----:B------:R-:W-:Y:S05]  /*a3d0*/  BPT.TRAP 0x1 ;  /* 0x000000040000795c */ /* 0x000fea0000300000 */
[----:B------:R-:W-:-:S04]  /*a3e0*/  MOV R3, 0x0 ;  /* 0x0000000000037802 */ /* 0x000fc80000000f00 */
[----:B------:R-:W-:Y:S05]  /*a3f0*/  RET.REL.NODEC R2 `(_ZN7cutlass13device_kernelINS_4gemm6kernel13GemmUniversalIN4cute5tupleIJiiiiEEENS1_10collective13CollectiveMmaINS1_35MainloopSm100TmaUmmaWarpSpecializedILi4ELi2ELi4ENS5_IJNS4_1CILi2EEENSA_ILi1EEESC_EEEEENS5_IJNSA_ILi128EEENSA_ILi256EEENSA_ILi32EEEEEENS_10bfloat16_tENS5_IJlSC_lEEESJ_SK_NS4_8TiledMMAINS4_8MMA_AtomIJNS4_26SM100_MMA_F16BF16_2x1SM_SSISJ_SJ_fLi128ELi256ELNS4_4UMMA5MajorE0ELSP_0ELNSO_7ScaleInE0ELSQ_0EEEEEENS4_6LayoutINS5_IJSC_SC_SC_EEENS5_IJNSA_ILi0EEESV_SV_EEEEENS5_IJNS4_10UnderscoreESY_SY_EEEEENS4_18SM100_TMA_2SM_LOADENS4_14ComposedLayoutINS4_7SwizzleILi2ELi4ELi3EEENS4_18smem_ptr_flag_bitsILi16EEENST_INS5_IJNSA_ILi8EEESH_EEENS5_IJSH_SC_EEEEEEEvNS4_8identityES11_S1B_vS1C_EENS_8epilogue10collective18CollectiveEpilogueINS1E_23Sm100TmaWarpSpecializedILi4ELi2ELi32ELb1ELb0EEEJNS5_IJNSA_ILi64EEESG_SH_EEENS5_IJNST_IS1J_SC_EENST_INS5_IJSH_SB_EEENS5_IJSC_SF_EEEEEEEESJ_SK_SJ_SK_NS1E_6fusion15FusionCallbacksIS1I_NS1Q_17LinearCombinationISJ_fSJ_fLNS_15FloatRoundStyleE2EEES1K_S1P_JEEENS4_5SM1004TMEM4LOAD26SM100_TMEM_LOAD_32dp32b32xENS4_13SM90_TMA_LOADES1B_NS4_39AutoVectorizingCopyWithAssumedAlignmentILi128EEENS4_14SM90_TMA_STOREES1B_S22_S22_EEEvvEEEEvNT_6ParamsE) ;  /* 0xffffff5c02007950 */ /* 0x000fea0003c3ffff */
        .weak           $__internal_2_$__cuda_sm10x_tcgen05_guardrail_trap_unallocated_columns_being_dealloced
        .type           $__internal_2_$__cuda_sm10x_tcgen05_guardrail_trap_unallocated_columns_being_dealloced,@function
        .size           $__internal_2_$__cuda_sm10x_tcgen05_guardrail_trap_unallocated_columns_being_dealloced,(.L_x_197 - $__internal_2_$__cuda_sm10x_tcgen05_guardrail_trap_unallocated_columns_being_dealloced)
$__internal_2_$__cuda_sm10x_tcgen05_guardrail_trap_unallocated_columns_being_dealloced:
[----:B------:R-:W-:Y:S05]  /*a400*/  BPT.TRAP 0x1 ;  /* 0x000000040000795c */ /* 0x000fea0000300000 */
[----:B------:R-:W-:-:S04]  /*a410*/  HFMA2 R3, -RZ, RZ, 0, 0 ;  /* 0x00000000ff037431 */ /* 0x000fc800000001ff */
[----:B------:R-:W-:Y:S05]  /*a420*/  RET.REL.NODEC R2 `(_ZN7cutlass13device_kernelINS_4gemm6kernel13GemmUniversalIN4cute5tupleIJiiiiEEENS1_10collective13CollectiveMmaINS1_35MainloopSm100TmaUmmaWarpSpecializedILi4ELi2ELi4ENS5_IJNS4_1CILi2EEENSA_ILi1EEESC_EEEEENS5_IJNSA_ILi128EEENSA_ILi256EEENSA_ILi32EEEEEENS_10bfloat16_tENS5_IJlSC_lEEESJ_SK_NS4_8TiledMMAINS4_8MMA_AtomIJNS4_26SM100_MMA_F16BF16_2x1SM_SSISJ_SJ_fLi128ELi256ELNS4_4UMMA5MajorE0ELSP_0ELNSO_7ScaleInE0ELSQ_0EEEEEENS4_6LayoutINS5_IJSC_SC_SC_EEENS5_IJNSA_ILi0EEESV_SV_EEEEENS5_IJNS4_10UnderscoreESY_SY_EEEEENS4_18SM100_TMA_2SM_LOADENS4_14ComposedLayoutINS4_7SwizzleILi2ELi4ELi3EEENS4_18smem_ptr_flag_bitsILi16EEENST_INS5_IJNSA_ILi8EEESH_EEENS5_IJSH_SC_EEEEEEEvNS4_8identityES11_S1B_vS1C_EENS_8epilogue10collective18CollectiveEpilogueINS1E_23Sm100TmaWarpSpecializedILi4ELi2ELi32ELb1ELb0EEEJNS5_IJNSA_ILi64EEESG_SH_EEENS5_IJNST_IS1J_SC_EENST_INS5_IJSH_SB_EEENS5_IJSC_SF_EEEEEEEESJ_SK_SJ_SK_NS1E_6fusion15FusionCallbacksIS1I_NS1Q_17LinearCombinationISJ_fSJ_fLNS_15FloatRoundStyleE2EEES1K_S1P_JEEENS4_5SM1004TMEM4LOAD26SM100_TMEM_LOAD_32dp32b32xENS4_13SM90_TMA_LOADES1B_NS4_39AutoVectorizingCopyWithAssumedAlignmentILi128EEENS4_14SM90_TMA_STOREES1B_S22_S22_EEEvvEEEEvNT_6ParamsE) ;  /* 0xffffff5802f47950 */ /* 0x000fea0003c3ffff */
.L_x_196:
[----:B------:R-:W-:-:S00]  /*a430*/  BRA `(.L_x_196) ;  /* 0xfffffffc00fc7947 */ /* 0x000fc0000383ffff */
[----:B------:R-:W-:-:S00]  /*a440*/  NOP ;  /* 0x0000000000007918 */ /* 0x000fc00000000000 */
        /* <DEDUP_REMOVED lines=11> */
.L_x_197:


//--------------------- .nv.global.init           --------------------------
	.section	.nv.global.init,"aw",@progbits
.nv.global.init:
	.type		$str$27,@object
	.size		$str$27,($str$28 - $str$27)
$str$27:
        /*0000*/ 	.byte	0x28, 0x61, 0x64, 0x64, 0x72, 0x65, 0x73, 0x73, 0x20, 0x26, 0x20, 0x6d, 0x61, 0x73, 0x6b, 0x29
        /*0010*/ 	.byte	0x20, 0x3d, 0x3d, 0x20, 0x30, 0x00
	.type		$str$28,@object
	.size		$str$28,($str$26 - $str$28)
$str$28:
        /*0016*/ 	.byte	0x2f, 0x74, 0x6d, 0x70, 0x2f, 0x63, 0x75, 0x74, 0x6c, 0x61, 0x73, 0x73, 0x5f, 0x73, 0x77, 0x65
        /*0026*/ 	.byte	0x65, 0x70, 0x5f, 0x73, 0x72, 0x63, 0x2f, 0x69, 0x6e, 0x63, 0x6c, 0x75, 0x64, 0x65, 0x2f, 0x63
        /*0036*/ 	.byte	0x75, 0x74, 0x65, 0x2f, 0x70, 0x6f, 0x69, 0x6e, 0x74, 0x65, 0x72, 0x5f, 0x66, 0x6c, 0x61, 0x67
        /*0046*/ 	.byte	0x67, 0x65, 0x64, 0x2e, 0x68, 0x70, 0x70, 0x00
	.type		$str$26,@object
	.size		$str$26,($str$25 - $str$26)
$str$26:
        /*004e*/ 	.byte	0x2f, 0x74, 0x6d, 0x70, 0x2f, 0x63, 0x75, 0x74, 0x6c, 0x61, 0x73, 0x73, 0x5f, 0x73, 0x77, 0x65
        /*005e*/ 	.byte	0x65, 0x70, 0x5f, 0x73, 0x72, 0x63, 0x2f, 0x69, 0x6e, 0x63, 0x6c, 0x75, 0x64, 0x65, 0x2f, 0x63
        /*006e*/ 	.byte	0x75, 0x74, 0x65, 0x2f, 0x61, 0x74, 0x6f, 0x6d, 0x2f, 0x63, 0x6f, 0x70, 0x79, 0x5f, 0x74, 0x72
        /*007e*/ 	.byte	0x61, 0x69, 0x74, 0x73, 0x5f, 0x73, 0x6d, 0x31, 0x30, 0x30, 0x2e, 0x68, 0x70, 0x70, 0x00
	.type		$str$25,@object
	.size		$str$25,(__unnamed_1 - $str$25)
$str$25:
        /*008d*/ 	.byte	0x28, 0x28, 0x75, 0x69, 0x6e, 0x74, 0x33, 0x32, 0x5f, 0x74, 0x28, 0x74, 0x68, 0x72, 0x65, 0x61
        /*009d*/ 	.byte	0x64, 0x49, 0x64, 0x78, 0x2e, 0x78, 0x29, 0x20, 0x2f, 0x20, 0x33, 0x32, 0x29, 0x20, 0x25, 0x20
        /*00ad*/ 	.byte	0x34, 0x29, 0x20, 0x3d, 0x3d, 0x20, 0x28, 0x28, 0x28, 0x74, 0x6d, 0x65, 0x6d, 0x5f, 0x61, 0x64
        /*00bd*/ 	.byte	0x64, 0x72, 0x20, 0x3e, 0x3e, 0x20, 0x31, 0x36, 0x29, 0x20, 0x2f, 0x20, 0x33, 0x32, 0x29, 0x20
        /*00cd*/ 	.byte	0x25, 0x20, 0x34, 0x29, 0x00
	.type		__unnamed_1,@object
	.size		__unnamed_1,(__unnamed_2 - __unnamed_1)
__unnamed_1:
        /*00d2*/ 	.byte	0x61, 0x75, 0x74, 0x6f, 0x20, 0x63, 0x75, 0x74, 0x65, 0x3a, 0x3a, 0x61, 0x73, 0x5f, 0x70, 0x6f
        /* <DEDUP_REMOVED lines=24> */
        /*0262*/ 	.byte	0x43, 0x3c, 0x34, 0x30, 0x39, 0x36, 0x3e, 0x3e, 0x3e, 0x3e, 0x5d, 0x00
	.type		__unnamed_2,@object
	.size		__unnamed_2,(.L_2 - __unnamed_2)
__unnamed_2:
        /* <DEDUP_REMOVED lines=42> */
        /*050e*/ 	.byte	0x3e, 0x3e, 0x5d, 0x00
.L_2:


//--------------------- .nv.shared._ZN7cutlass13device_kernelINS_4gemm6kernel13GemmUniversalIN4cute5tupleIJiiiiEEENS1_10collective13CollectiveMmaINS1_35MainloopSm100TmaUmmaWarpSpecializedILi4ELi2ELi4ENS5_IJNS4_1CILi2EEENSA_ILi1EEESC_EEEEENS5_IJNSA_ILi128EEENSA_ILi256EEENSA_ILi32EEEEEENS_10bfloat16_tENS5_IJlSC_lEEESJ_SK_NS4_8TiledMMAINS4_8MMA_AtomIJNS4_26SM100_MMA_F16BF16_2x1SM_SSISJ_SJ_fLi128ELi256ELNS4_4UMMA5MajorE0ELSP_0ELNSO_7ScaleInE0ELSQ_0EEEEEENS4_6LayoutINS5_IJSC_SC_SC_EEENS5_IJNSA_ILi0EEESV_SV_EEEEENS5_IJNS4_10UnderscoreESY_SY_EEEEENS4_18SM100_TMA_2SM_LOADENS4_14ComposedLayoutINS4_7SwizzleILi2ELi4ELi3EEENS4_18smem_ptr_flag_bitsILi16EEENST_INS5_IJNSA_ILi8EEESH_EEENS5_IJSH_SC_EEEEEEEvNS4_8identityES11_S1B_vS1C_EENS_8epilogue10collective18CollectiveEpilogueINS1E_23Sm100TmaWarpSpecializedILi4ELi2ELi32ELb1ELb0EEEJNS5_IJNSA_ILi64EEESG_SH_EEENS5_IJNST_IS1J_SC_EENST_INS5_IJSH_SB_EEENS5_IJSC_SF_EEEEEEEESJ_SK_SJ_SK_NS1E_6fusion15FusionCallbacksIS1I_NS1Q_17LinearCombinationISJ_fSJ_fLNS_15FloatRoundStyleE2EEES1K_S1P_JEEENS4_5SM1004TMEM4LOAD26SM100_TMEM_LOAD_32dp32b32xENS4_13SM90_TMA_LOADES1B_NS4_39AutoVectorizingCopyWithAssumedAlignmentILi128EEENS4_14SM90_TMA_STOREES1B_S22_S22_EEEvvEEEEvNT_6ParamsE --------------------------
	.section	.nv.shared._ZN7cutlass13device_kernelINS_4gemm6kernel13GemmUniversalIN4cute5tupleIJiiiiEEENS1_10collective13CollectiveMmaINS1_35MainloopSm100TmaUmmaWarpSpecializedILi4ELi2ELi4ENS5_IJNS4_1CILi2EEENSA_ILi1EEESC_EEEEENS5_IJNSA_ILi128EEENSA_ILi256EEENSA_ILi32EEEEEENS_10bfloat16_tENS5_IJlSC_lEEESJ_SK_NS4_8TiledMMAINS4_8MMA_AtomIJNS4_26SM100_MMA_F16BF16_2x1SM_SSISJ_SJ_fLi128ELi256ELNS4_4UMMA5MajorE0ELSP_0ELNSO_7ScaleInE0ELSQ_0EEEEEENS4_6LayoutINS5_IJSC_SC_SC_EEENS5_IJNSA_ILi0EEESV_SV_EEEEENS5_IJNS4_10UnderscoreESY_SY_EEEEENS4_18SM100_TMA_2SM_LOADENS4_14ComposedLayoutINS4_7SwizzleILi2ELi4ELi3EEENS4_18smem_ptr_flag_bitsILi16EEENST_INS5_IJNSA_ILi8EEESH_EEENS5_IJSH_SC_EEEEEEEvNS4_8identityES11_S1B_vS1C_EENS_8epilogue10collective18CollectiveEpilogueINS1E_23Sm100TmaWarpSpecializedILi4ELi2ELi32ELb1ELb0EEEJNS5_IJNSA_ILi64EEESG_SH_EEENS5_IJNST_IS1J_SC_EENST_INS5_IJSH_SB_EEENS5_IJSC_SF_EEEEEEEESJ_SK_SJ_SK_NS1E_6fusion15FusionCallbacksIS1I_NS1Q_17LinearCombinationISJ_fSJ_fLNS_15FloatRoundStyleE2EEES1K_S1P_JEEENS4_5SM1004TMEM4LOAD26SM100_TMEM_LOAD_32dp32b32xENS4_13SM90_TMA_LOADES1B_NS4_39AutoVectorizingCopyWithAssumedAlignmentILi128EEENS4_14SM90_TMA_STOREES1B_S22_S22_EEEvvEEEEvNT_6ParamsE,"aw",@nobits
	.sectionflags	@""
	.align	16
	.zero		1024


//--------------------- .nv.shared.reserved.0     --------------------------
	.section	.nv.shared.reserved.0,"aw",@nobits
	.weak		__nv_reservedSMEM_offset_0_alias
	.size		__nv_reservedSMEM_offset_0_alias, 0, 64
	.other		__nv_reservedSMEM_offset_0_alias,@"STO_CUDA_RESERVED_SHARED STV_DEFAULT"
__nv_reservedSMEM_offset_0_alias:
	.zero		0
.nv.shared.reserved.0:
	.zero		64
	.weak		__nv_reservedSMEM_tcgen05_partition
	.type		__nv_reservedSMEM_tcgen05_partition,@object
	.size		__nv_reservedSMEM_tcgen05_partition,(.L_0 - __nv_reservedSMEM_tcgen05_partition)
__nv_reservedSMEM_tcgen05_partition:
	.zero		32
.L_0:


//--------------------- .nv.global                --------------------------
	.section	.nv.global,"aw",@nobits
.nv.global:
	.type		_ZN39_INTERNAL_58ab1134_4_k_cu_ab698890_88004cute1_E,@object
	.size		_ZN39_INTERNAL_58ab1134_4_k_cu_ab698890_88004cute1_E,(_ZN39_INTERNAL_58ab1134_4_k_cu_ab698890_88004cuda3std3__45__cpo6cbeginE - _ZN39_INTERNAL_58ab1134_4_k_cu_ab698890_88004cute1_E)
_ZN39_INTERNAL_58ab1134_4_k_cu_ab698890_88004cute1_E:
	.zero		1
	.type		_ZN39_INTERNAL_58ab1134_4_k_cu_ab698890_88004cuda3std3__45__cpo6cbeginE,@object
	.size		_ZN39_INTERNAL_58ab1134_4_k_cu_ab698890_88004cuda3std3__45__cpo6cbeginE,(_ZN39_INTERNAL_58ab1134_4_k_cu_ab698890_88004cuda3std3__48in_placeE - _ZN39_INTERNAL_58ab1134_4_k_cu_ab698890_88004cuda3std3__45__cpo6cbeginE)
_ZN39_INTERNAL_58ab1134_4_k_cu_ab698890_88004cuda3std3__45__cpo6cbeginE:
	.zero		1
	.type		_ZN39_INTERNAL_58ab1134_4_k_cu_ab698890_88004cuda3std3__48in_placeE,@object
	.size		_ZN39_INTERNAL_58ab1134_4_k_cu_ab698890_88004cuda3std3__48in_placeE,(_ZN39_INTERNAL_58ab1134_4_k_cu_ab698890_88004cuda3std6ranges3__45__cpo9iter_moveE - _ZN39_INTERNAL_58ab1134_4_k_cu_ab698890_88004cuda3std3__48in_placeE)
_ZN39_INTERNAL_58ab1134_4_k_cu_ab698890_88004cuda3std3__48in_placeE:
	.zero		1
	.type		_ZN39_INTERNAL_58ab1134_4_k_cu_ab698890_88004cuda3std6ranges3__45__cpo9iter_moveE,@object
	.size		_ZN39_INTERNAL_58ab1134_4_k_cu_ab698890_88004cuda3std6ranges3__45__cpo9iter_moveE,(_ZN39_INTERNAL_58ab1134_4_k_cu_ab698890_88004cuda3std3__45__cpo5beginE - _ZN39_INTERNAL_58ab1134_4_k_cu_ab698890_88004cuda3std6ranges3__45__cpo9iter_moveE)
_ZN39_INTERNAL_58ab1134_4_k_cu_ab698890_88004cuda3std6ranges3__45__cpo9iter_moveE:
	.zero		1
	.type		_ZN39_INTERNAL_58ab1134_4_k_cu_ab698890_88004cuda3std3__45__cpo5beginE,@object
	.size		_ZN39_INTERNAL_58ab1134_4_k_cu_ab698890_88004cuda3std3__45__cpo5beginE,(_ZN39_INTERNAL_58ab1134_4_k_cu_ab698890_88004cuda3std3__441_GLOBAL__N__58ab1134_4_k_cu_ab698890_88006ignoreE - _ZN39_INTERNAL_58ab1134_4_k_cu_ab698890_88004cuda3std3__45__cpo5beginE)
_ZN39_INTERNAL_58ab1134_4_k_cu_ab698890_88004cuda3std3__45__cpo5beginE:
	.zero		1
	.type		_ZN39_INTERNAL_58ab1134_4_k_cu_ab698890_88004cuda3std3__441_GLOBAL__N__58ab1134_4_k_cu_ab698890_88006ignoreE,@object
	.size		_ZN39_INTERNAL_58ab1134_4_k_cu_ab698890_88004cuda3std3__441_GLOBAL__N__58ab1134_4_k_cu_ab698890_88006ignoreE,(_ZN39_INTERNAL_58ab1134_4_k_cu_ab698890_88004cute7productE - _ZN39_INTERNAL_58ab1134_4_k_cu_ab698890_88004cuda3std3__441_GLOBAL__N__58ab1134_4_k_cu_ab698890_88006ignoreE)
_ZN39_INTERNAL_58ab1134_4_k_cu_ab698890_88004cuda3std3__441_GLOBAL__N__58ab1134_4_k_cu_ab698890_88006ignoreE:
	.zero		1
	.type		_ZN39_INTERNAL_58ab1134_4_k_cu_ab698890_88004cute7productE,@object
	.size		_ZN39_INTERNAL_58ab1134_4_k_cu_ab698890_88004cute7productE,(_ZN39_INTERNAL_58ab1134_4_k_cu_ab698890_88004cuda3std3__45__cpo3endE - _ZN39_INTERNAL_58ab1134_4_k_cu_ab698890_88004cute7productE)
_ZN39_INTERNAL_58ab1134_4_k_cu_ab698890_88004cute7productE:
	.zero		1
	.type		_ZN39_INTERNAL_58ab1134_4_k_cu_ab698890_88004cuda3std3__45__cpo3endE,@object
	.size		_ZN39_INTERNAL_58ab1134_4_k_cu_ab698890_88004cuda3std3__45__cpo3endE,(_ZN39_INTERNAL_58ab1134_4_k_cu_ab698890_88004cuda3std3__419piecewise_constructE - _ZN39_INTERNAL_58ab1134_4_k_cu_ab698890_88004cuda3std3__45__cpo3endE)
_ZN39_INTERNAL_58ab1134_4_k_cu_ab698890_88004cuda3std3__45__cpo3endE:
	.zero		1
	.type		_ZN39_INTERNAL_58ab1134_4_k_cu_ab698890_88004cuda3std3__419piecewise_constructE,@object
	.size		_ZN39_INTERNAL_58ab1134_4_k_cu_ab698890_88004cuda3std3__419piecewise_constructE,(_ZN39_INTERNAL_58ab1134_4_k_cu_ab698890_88004cuda3std3__45__cpo4cendE - _ZN39_INTERNAL_58ab1134_4_k_cu_ab698890_88004cuda3std3__419piecewise_constructE)
_ZN39_INTERNAL_58ab1134_4_k_cu_ab698890_88004cuda3std3__419piecewise_constructE:
	.zero		1
	.type		_ZN39_INTERNAL_58ab1134_4_k_cu_ab698890_88004cuda3std3__45__cpo4cendE,@object
	.size		_ZN39_INTERNAL_58ab1134_4_k_cu_ab698890_88004cuda3std3__45__cpo4cendE,(_ZN39_INTERNAL_58ab1134_4_k_cu_ab698890_88004cuda3std6ranges3__45__cpo4swapE - _ZN39_INTERNAL_58ab1134_4_k_cu_ab698890_88004cuda3std3__45__cpo4cendE)
_ZN39_INTERNAL_58ab1134_4_k_cu_ab698890_88004cuda3std3__45__cpo4cendE:
	.zero		1
	.type		_ZN39_INTERNAL_58ab1134_4_k_cu_ab698890_88004cuda3std6ranges3__45__cpo4swapE,@object
	.size		_ZN39_INTERNAL_58ab1134_4_k_cu_ab698890_88004cuda3std6ranges3__45__cpo4swapE,(.L_10 - _ZN39_INTERNAL_58ab1134_4_k_cu_ab698890_88004cuda3std6ranges3__45__cpo4swapE)
_ZN39_INTERNAL_58ab1134_4_k_cu_ab698890_88004cuda3std6ranges3__45__cpo4swapE:
	.zero		1
.L_10:


//--------------------- .nv.constant0._ZN7cutlass13device_kernelINS_4gemm6kernel13GemmUniversalIN4cute5tupleIJiiiiEEENS1_10collective13CollectiveMmaINS1_35MainloopSm100TmaUmmaWarpSpecializedILi4ELi2ELi4ENS5_IJNS4_1CILi2EEENSA_ILi1EEESC_EEEEENS5_IJNSA_ILi128EEENSA_ILi256EEENSA_ILi32EEEEEENS_10bfloat16_tENS5_IJlSC_lEEESJ_SK_NS4_8TiledMMAINS4_8MMA_AtomIJNS4_26SM100_MMA_F16BF16_2x1SM_SSISJ_SJ_fLi128ELi256ELNS4_4UMMA5MajorE0ELSP_0ELNSO_7ScaleInE0ELSQ_0EEEEEENS4_6LayoutINS5_IJSC_SC_SC_EEENS5_IJNSA_ILi0EEESV_SV_EEEEENS5_IJNS4_10UnderscoreESY_SY_EEEEENS4_18SM100_TMA_2SM_LOADENS4_14ComposedLayoutINS4_7SwizzleILi2ELi4ELi3EEENS4_18smem_ptr_flag_bitsILi16EEENST_INS5_IJNSA_ILi8EEESH_EEENS5_IJSH_SC_EEEEEEEvNS4_8identityES11_S1B_vS1C_EENS_8epilogue10collective18CollectiveEpilogueINS1E_23Sm100TmaWarpSpecializedILi4ELi2ELi32ELb1ELb0EEEJNS5_IJNSA_ILi64EEESG_SH_EEENS5_IJNST_IS1J_SC_EENST_INS5_IJSH_SB_EEENS5_IJSC_SF_EEEEEEEESJ_SK_SJ_SK_NS1E_6fusion15FusionCallbacksIS1I_NS1Q_17LinearCombinationISJ_fSJ_fLNS_15FloatRoundStyleE2EEES1K_S1P_JEEENS4_5SM1004TMEM4LOAD26SM100_TMEM_LOAD_32dp32b32xENS4_13SM90_TMA_LOADES1B_NS4_39AutoVectorizingCopyWithAssumedAlignmentILi128EEENS4_14SM90_TMA_STOREES1B_S22_S22_EEEvvEEEEvNT_6ParamsE --------------------------
	.section	.nv.constant0._ZN7cutlass13device_kernelINS_4gemm6kernel13GemmUniversalIN4cute5tupleIJiiiiEEENS1_10collective13CollectiveMmaINS1_35MainloopSm100TmaUmmaWarpSpecializedILi4ELi2ELi4ENS5_IJNS4_1CILi2EEENSA_ILi1EEESC_EEEEENS5_IJNSA_ILi128EEENSA_ILi256EEENSA_ILi32EEEEEENS_10bfloat16_tENS5_IJlSC_lEEESJ_SK_NS4_8TiledMMAINS4_8MMA_AtomIJNS4_26SM100_MMA_F16BF16_2x1SM_SSISJ_SJ_fLi128ELi256ELNS4_4UMMA5MajorE0ELSP_0ELNSO_7ScaleInE0ELSQ_0EEEEEENS4_6LayoutINS5_IJSC_SC_SC_EEENS5_IJNSA_ILi0EEESV_SV_EEEEENS5_IJNS4_10UnderscoreESY_SY_EEEEENS4_18SM100_TMA_2SM_LOADENS4_14ComposedLayoutINS4_7SwizzleILi2ELi4ELi3EEENS4_18smem_ptr_flag_bitsILi16EEENST_INS5_IJNSA_ILi8EEESH_EEENS5_IJSH_SC_EEEEEEEvNS4_8identityES11_S1B_vS1C_EENS_8epilogue10collective18CollectiveEpilogueINS1E_23Sm100TmaWarpSpecializedILi4ELi2ELi32ELb1ELb0EEEJNS5_IJNSA_ILi64EEESG_SH_EEENS5_IJNST_IS1J_SC_EENST_INS5_IJSH_SB_EEENS5_IJSC_SF_EEEEEEEESJ_SK_SJ_SK_NS1E_6fusion15FusionCallbacksIS1I_NS1Q_17LinearCombinationISJ_fSJ_fLNS_15FloatRoundStyleE2EEES1K_S1P_JEEENS4_5SM1004TMEM4LOAD26SM100_TMEM_LOAD_32dp32b32xENS4_13SM90_TMA_LOADES1B_NS4_39AutoVectorizingCopyWithAssumedAlignmentILi128EEENS4_14SM90_TMA_STOREES1B_S22_S22_EEEvvEEEEvNT_6ParamsE,"a",@progbits
	.sectionflags	@""
	.align	4
.nv.constant0._ZN7cutlass13device_kernelINS_4gemm6kernel13GemmUniversalIN4cute5tupleIJiiiiEEENS1_10collective13CollectiveMmaINS1_35MainloopSm100TmaUmmaWarpSpecializedILi4ELi2ELi4ENS5_IJNS4_1CILi2EEENSA_ILi1EEESC_EEEEENS5_IJNSA_ILi128EEENSA_ILi256EEENSA_ILi32EEEEEENS_10bfloat16_tENS5_IJlSC_lEEESJ_SK_NS4_8TiledMMAINS4_8MMA_AtomIJNS4_26SM100_MMA_F16BF16_2x1SM_SSISJ_SJ_fLi128ELi256ELNS4_4UMMA5MajorE0ELSP_0ELNSO_7ScaleInE0ELSQ_0EEEEEENS4_6LayoutINS5_IJSC_SC_SC_EEENS5_IJNSA_ILi0EEESV_SV_EEEEENS5_IJNS4_10UnderscoreESY_SY_EEEEENS4_18SM100_TMA_2SM_LOADENS4_14ComposedLayoutINS4_7SwizzleILi2ELi4ELi3EEENS4_18smem_ptr_flag_bitsILi16EEENST_INS5_IJNSA_ILi8EEESH_EEENS5_IJSH_SC_EEEEEEEvNS4_8identityES11_S1B_vS1C_EENS_8epilogue10collective18CollectiveEpilogueINS1E_23Sm100TmaWarpSpecializedILi4ELi2ELi32ELb1ELb0EEEJNS5_IJNSA_ILi64EEESG_SH_EEENS5_IJNST_IS1J_SC_EENST_INS5_IJSH_SB_EEENS5_IJSC_SF_EEEEEEEESJ_SK_SJ_SK_NS1E_6fusion15FusionCallbacksIS1I_NS1Q_17LinearCombinationISJ_fSJ_fLNS_15FloatRoundStyleE2EEES1K_S1P_JEEENS4_5SM1004TMEM4LOAD26SM100_TMEM_LOAD_32dp32b32xENS4_13SM90_TMA_LOADES1B_NS4_39AutoVectorizingCopyWithAssumedAlignmentILi128EEENS4_14SM90_TMA_STOREES1B_S22_S22_EEEvvEEEEvNT_6ParamsE:
	.zero		2944


//--------------------- SYMBOLS --------------------------

	.type		.nv.reservedSmem.offset0,@object
	.size		.nv.reservedSmem.offset0,0x4
	.type		.nv.reservedSmem.cap,@object
	.size		.nv.reservedSmem.cap,0x4
	.type		__assertfail,@function
